//
// Generated by NVIDIA NVVM Compiler
//
// Compiler Build ID: CL-36424714
// Cuda compilation tools, release 13.0, V13.0.88
// Based on NVVM 20.0.0
//

.version 9.0
.target sm_100
.address_size 64

	// .globl	_Z22build_spherical_kerneliiiiiiifPKfS0_PKiS2_S0_Pi

.visible .entry _Z22build_spherical_kerneliiiiiiifPKfS0_PKiS2_S0_Pi(
	.param .u32 _Z22build_spherical_kerneliiiiiiifPKfS0_PKiS2_S0_Pi_param_0,
	.param .u32 _Z22build_spherical_kerneliiiiiiifPKfS0_PKiS2_S0_Pi_param_1,
	.param .u32 _Z22build_spherical_kerneliiiiiiifPKfS0_PKiS2_S0_Pi_param_2,
	.param .u32 _Z22build_spherical_kerneliiiiiiifPKfS0_PKiS2_S0_Pi_param_3,
	.param .u32 _Z22build_spherical_kerneliiiiiiifPKfS0_PKiS2_S0_Pi_param_4,
	.param .u32 _Z22build_spherical_kerneliiiiiiifPKfS0_PKiS2_S0_Pi_param_5,
	.param .u32 _Z22build_spherical_kerneliiiiiiifPKfS0_PKiS2_S0_Pi_param_6,
	.param .f32 _Z22build_spherical_kerneliiiiiiifPKfS0_PKiS2_S0_Pi_param_7,
	.param .u64 .ptr .align 1 _Z22build_spherical_kerneliiiiiiifPKfS0_PKiS2_S0_Pi_param_8,
	.param .u64 .ptr .align 1 _Z22build_spherical_kerneliiiiiiifPKfS0_PKiS2_S0_Pi_param_9,
	.param .u64 .ptr .align 1 _Z22build_spherical_kerneliiiiiiifPKfS0_PKiS2_S0_Pi_param_10,
	.param .u64 .ptr .align 1 _Z22build_spherical_kerneliiiiiiifPKfS0_PKiS2_S0_Pi_param_11,
	.param .u64 .ptr .align 1 _Z22build_spherical_kerneliiiiiiifPKfS0_PKiS2_S0_Pi_param_12,
	.param .u64 .ptr .align 1 _Z22build_spherical_kerneliiiiiiifPKfS0_PKiS2_S0_Pi_param_13
)
{
	.reg .pred 	%p<23>;
	.reg .b32 	%r<51>;
	.reg .b32 	%f<90>;
	.reg .b64 	%rd<23>;
	.reg .b64 	%fd<14>;

	ld.param.u32 	%r21, [_Z22build_spherical_kerneliiiiiiifPKfS0_PKiS2_S0_Pi_param_0];
	ld.param.u32 	%r23, [_Z22build_spherical_kerneliiiiiiifPKfS0_PKiS2_S0_Pi_param_2];
	ld.param.u32 	%r25, [_Z22build_spherical_kerneliiiiiiifPKfS0_PKiS2_S0_Pi_param_4];
	ld.param.u32 	%r26, [_Z22build_spherical_kerneliiiiiiifPKfS0_PKiS2_S0_Pi_param_5];
	ld.param.u32 	%r27, [_Z22build_spherical_kerneliiiiiiifPKfS0_PKiS2_S0_Pi_param_6];
	ld.param.f32 	%f13, [_Z22build_spherical_kerneliiiiiiifPKfS0_PKiS2_S0_Pi_param_7];
	ld.param.u64 	%rd8, [_Z22build_spherical_kerneliiiiiiifPKfS0_PKiS2_S0_Pi_param_8];
	ld.param.u64 	%rd9, [_Z22build_spherical_kerneliiiiiiifPKfS0_PKiS2_S0_Pi_param_9];
	ld.param.u64 	%rd10, [_Z22build_spherical_kerneliiiiiiifPKfS0_PKiS2_S0_Pi_param_10];
	ld.param.u64 	%rd11, [_Z22build_spherical_kerneliiiiiiifPKfS0_PKiS2_S0_Pi_param_11];
	ld.param.u64 	%rd12, [_Z22build_spherical_kerneliiiiiiifPKfS0_PKiS2_S0_Pi_param_12];
	ld.param.u64 	%rd13, [_Z22build_spherical_kerneliiiiiiifPKfS0_PKiS2_S0_Pi_param_13];
	mov.u32 	%r47, %ctaid.x;
	setp.ge.s32 	%p1, %r47, %r21;
	@%p1 bra 	$L__BB0_12;
	mov.u32 	%r2, %tid.x;
	cvt.rn.f32.s32 	%f1, %r25;
	cvt.rn.f32.s32 	%f2, %r26;
	cvt.rn.f32.s32 	%f3, %r27;
	add.f32 	%f4, %f13, 0f358637BD;
	add.s32 	%r3, %r25, -1;
	add.s32 	%r4, %r26, -1;
	add.s32 	%r5, %r27, -1;
	mov.u32 	%r6, %ntid.x;
	cvta.to.global.u64 	%rd1, %rd9;
	cvta.to.global.u64 	%rd2, %rd11;
	cvta.to.global.u64 	%rd3, %rd10;
	cvta.to.global.u64 	%rd4, %rd8;
	cvta.to.global.u64 	%rd5, %rd12;
	cvta.to.global.u64 	%rd6, %rd13;
$L__BB0_2:
	setp.ge.s32 	%p2, %r2, %r23;
	@%p2 bra 	$L__BB0_11;
	ld.param.u32 	%r45, [_Z22build_spherical_kerneliiiiiiifPKfS0_PKiS2_S0_Pi_param_1];
	mul.lo.s32 	%r8, %r47, %r23;
	mul.lo.s32 	%r9, %r47, %r45;
	mov.u32 	%r48, %r2;
$L__BB0_4:
	add.s32 	%r11, %r48, %r8;
	mul.wide.s32 	%rd14, %r11, 4;
	add.s64 	%rd15, %rd2, %rd14;
	ld.global.u32 	%r12, [%rd15];
	setp.lt.s32 	%p3, %r12, 1;
	@%p3 bra 	$L__BB0_10;
	ld.param.u32 	%r46, [_Z22build_spherical_kerneliiiiiiifPKfS0_PKiS2_S0_Pi_param_3];
	mul.lo.s32 	%r28, %r11, 3;
	mul.wide.s32 	%rd16, %r28, 4;
	add.s64 	%rd17, %rd1, %rd16;
	ld.global.f32 	%f5, [%rd17];
	ld.global.f32 	%f6, [%rd17+4];
	ld.global.f32 	%f7, [%rd17+8];
	mul.lo.s32 	%r49, %r11, %r46;
	neg.s32 	%r50, %r12;
$L__BB0_6:
	mul.wide.s32 	%rd18, %r49, 4;
	add.s64 	%rd7, %rd6, %rd18;
	add.s64 	%rd19, %rd5, %rd18;
	add.s64 	%rd20, %rd3, %rd18;
	ld.global.u32 	%r29, [%rd20];
	add.s32 	%r30, %r29, %r9;
	mul.lo.s32 	%r31, %r30, 3;
	mul.wide.s32 	%rd21, %r31, 4;
	add.s64 	%rd22, %rd4, %rd21;
	ld.global.f32 	%f14, [%rd22];
	ld.global.f32 	%f15, [%rd22+4];
	ld.global.f32 	%f8, [%rd22+8];
	sub.f32 	%f9, %f14, %f5;
	sub.f32 	%f10, %f15, %f6;
	ld.global.f32 	%f11, [%rd19];
	mul.f32 	%f16, %f10, %f10;
	fma.rn.f32 	%f12, %f9, %f9, %f16;
	mov.b32 	%r32, 0;
	st.global.u32 	[%rd7], %r32;
	setp.leu.f32 	%p4, %f11, 0f3A8461FA;
	@%p4 bra 	$L__BB0_9;
	add.f32 	%f17, %f11, 0fBA8461FA;
	abs.f32 	%f18, %f17;
	cvt.f64.f32 	%fd1, %f18;
	setp.leu.f64 	%p5, %fd1, 0d3EB0C6F7A0B5ED8D;
	@%p5 bra 	$L__BB0_9;
	sub.f32 	%f19, %f8, %f7;
	sqrt.rn.f32 	%f20, %f12;
	abs.f32 	%f21, %f9;
	abs.f32 	%f22, %f10;
	setp.gt.f32 	%p6, %f22, %f21;
	selp.f32 	%f23, %f22, %f21, %p6;
	selp.f32 	%f24, %f21, %f22, %p6;
	div.rn.f32 	%f25, %f24, %f23;
	mul.f32 	%f26, %f25, %f25;
	fma.rn.f32 	%f27, %f26, 0f3B33710B, 0fBC807748;
	fma.rn.f32 	%f28, %f27, %f26, 0f3D2CDAB2;
	fma.rn.f32 	%f29, %f28, %f26, 0fBD992D10;
	fma.rn.f32 	%f30, %f29, %f26, 0f3DD9EA6C;
	fma.rn.f32 	%f31, %f30, %f26, 0fBE117CB1;
	fma.rn.f32 	%f32, %f31, %f26, 0f3E4CBCE0;
	fma.rn.f32 	%f33, %f32, %f26, 0fBEAAAA7D;
	mul.f32 	%f34, %f26, %f33;
	fma.rn.f32 	%f35, %f34, %f25, %f25;
	neg.f32 	%f36, %f35;
	fma.rn.f32 	%f37, 0f3F6EE581, 0f3FD774EB, %f36;
	selp.f32 	%f38, %f37, %f35, %p6;
	selp.f32 	%f39, 0f3F6EE581, 0f3FEEE581, %p6;
	selp.f32 	%f40, %f35, %f36, %p6;
	mov.b32 	%r33, %f9;
	fma.rn.f32 	%f41, %f39, 0f3FD774EB, %f40;
	setp.lt.s32 	%p7, %r33, 0;
	selp.f32 	%f42, %f41, %f38, %p7;
	add.f32 	%f43, %f21, %f22;
	setp.eq.f32 	%p8, %f23, 0f00000000;
	selp.f32 	%f44, 0f40490FDB, 0f00000000, %p7;
	setp.eq.f32 	%p9, %f21, %f22;
	selp.f32 	%f45, 0f4016CBE4, 0f3F490FDB, %p7;
	selp.f32 	%f46, %f45, %f42, %p9;
	selp.f32 	%f47, %f44, %f46, %p8;
	abs.f32 	%f48, %f43;
	setp.nan.f32 	%p10, %f48, %f48;
	copysign.f32 	%f49, %f10, %f47;
	selp.f32 	%f50, %f43, %f49, %p10;
	abs.f32 	%f51, %f20;
	abs.f32 	%f52, %f19;
	setp.gt.f32 	%p11, %f52, %f51;
	selp.f32 	%f53, %f52, %f51, %p11;
	selp.f32 	%f54, %f51, %f52, %p11;
	div.rn.f32 	%f55, %f54, %f53;
	mul.f32 	%f56, %f55, %f55;
	fma.rn.f32 	%f57, %f56, 0f3B33710B, 0fBC807748;
	fma.rn.f32 	%f58, %f57, %f56, 0f3D2CDAB2;
	fma.rn.f32 	%f59, %f58, %f56, 0fBD992D10;
	fma.rn.f32 	%f60, %f59, %f56, 0f3DD9EA6C;
	fma.rn.f32 	%f61, %f60, %f56, 0fBE117CB1;
	fma.rn.f32 	%f62, %f61, %f56, 0f3E4CBCE0;
	fma.rn.f32 	%f63, %f62, %f56, 0fBEAAAA7D;
	mul.f32 	%f64, %f56, %f63;
	fma.rn.f32 	%f65, %f64, %f55, %f55;
	neg.f32 	%f66, %f65;
	fma.rn.f32 	%f67, 0f3F6EE581, 0f3FD774EB, %f66;
	selp.f32 	%f68, %f67, %f65, %p11;
	selp.f32 	%f69, 0f3F6EE581, 0f3FEEE581, %p11;
	selp.f32 	%f70, %f65, %f66, %p11;
	mov.b32 	%r34, %f20;
	fma.rn.f32 	%f71, %f69, 0f3FD774EB, %f70;
	setp.lt.s32 	%p12, %r34, 0;
	selp.f32 	%f72, %f71, %f68, %p12;
	add.f32 	%f73, %f52, %f51;
	setp.eq.f32 	%p13, %f53, 0f00000000;
	selp.f32 	%f74, 0f40490FDB, 0f00000000, %p12;
	setp.eq.f32 	%p14, %f51, %f52;
	selp.f32 	%f75, 0f4016CBE4, 0f3F490FDB, %p12;
	selp.f32 	%f76, %f75, %f72, %p14;
	selp.f32 	%f77, %f74, %f76, %p13;
	abs.f32 	%f78, %f73;
	setp.nan.f32 	%p15, %f78, %f78;
	copysign.f32 	%f79, %f19, %f77;
	selp.f32 	%f80, %f73, %f79, %p15;
	cvt.f64.f32 	%fd2, %f50;
	setp.lt.f64 	%p16, %fd2, 0d400921FB54442D18;
	selp.f64 	%fd3, %fd2, 0dC00921FB60000000, %p16;
	setp.gt.f64 	%p17, %fd3, 0dC00921FB54442D18;
	add.f64 	%fd4, %fd3, 0d400921FB54442D18;
	selp.f64 	%fd5, %fd4, 0dBE7777A5D0000000, %p17;
	cvt.rn.f32.f64 	%f81, %fd5;
	cvt.f64.f32 	%fd6, %f80;
	setp.lt.f64 	%p18, %fd6, 0d3FF921FB54442D18;
	selp.f64 	%fd7, %fd6, 0d3FF921FB60000000, %p18;
	setp.gt.f64 	%p19, %fd7, 0dBFF921FB54442D18;
	add.f64 	%fd8, %fd7, 0d3FF921FB54442D18;
	selp.f64 	%fd9, %fd8, 0dBE6777A5D0000000, %p19;
	cvt.rn.f32.f64 	%f82, %fd9;
	mul.f32 	%f83, %f1, %f81;
	mul.f32 	%f84, %f83, 0f3F000000;
	cvt.f64.f32 	%fd10, %f84;
	div.rn.f64 	%fd11, %fd10, 0d400921FB54442D18;
	cvt.rn.f32.f64 	%f85, %fd11;
	mul.f32 	%f86, %f2, %f82;
	cvt.f64.f32 	%fd12, %f86;
	div.rn.f64 	%fd13, %fd12, 0d400921FB54442D18;
	cvt.rn.f32.f64 	%f87, %fd13;
	mul.f32 	%f88, %f11, %f3;
	div.rn.f32 	%f89, %f88, %f4;
	cvt.rzi.s32.f32 	%r35, %f85;
	min.s32 	%r36, %r3, %r35;
	cvt.rzi.s32.f32 	%r37, %f87;
	min.s32 	%r38, %r4, %r37;
	cvt.rzi.s32.f32 	%r39, %f89;
	min.s32 	%r40, %r5, %r39;
	mad.lo.s32 	%r41, %r40, %r26, %r38;
	mad.lo.s32 	%r42, %r41, %r25, %r36;
	add.s32 	%r43, %r42, 1;
	st.global.u32 	[%rd7], %r43;
$L__BB0_9:
	add.s32 	%r50, %r50, 1;
	setp.ne.s32 	%p20, %r50, 0;
	add.s32 	%r49, %r49, 1;
	@%p20 bra 	$L__BB0_6;
$L__BB0_10:
	add.s32 	%r48, %r48, %r6;
	setp.lt.s32 	%p21, %r48, %r23;
	@%p21 bra 	$L__BB0_4;
$L__BB0_11:
	mov.u32 	%r44, %nctaid.x;
	add.s32 	%r47, %r47, %r44;
	setp.lt.s32 	%p22, %r47, %r21;
	@%p22 bra 	$L__BB0_2;
$L__BB0_12:
	ret;

}


// ===== COMPILED SASS (sm_100) =====

	.target	sm_100

	.elftype	@"ET_EXEC"


//--------------------- .note.nv.tkinfo           --------------------------
	.section	.note.nv.tkinfo,"",@"SHT_NOTE"
	.sectionflags	@"SHF_NOTE_NV_TKINFO"
	.tkinfo
        /*0018*/ 	.word	0x00000002
        /*0030*/ 	.string	""
        /*0030*/ 	.string	"ptxas"
        /*0030*/ 	.string	"Cuda compilation tools, release 13.0, V13.0.88"
        /*0030*/ 	.string	"Build cuda_13.0.r13.0/compiler.36424714_0"
        /*0030*/ 	.string	"-arch sm_100 -m 64 "



//--------------------- .note.nv.cuinfo           --------------------------
	.section	.note.nv.cuinfo,"",@"SHT_NOTE"
	.sectionflags	@"SHF_NOTE_NV_CUINFO"
        /*0018*/ 	.short	0x0002
        /*001a*/ 	.short	0x0064
        /*001c*/ 	.short	0x0082
	.zero		2


//--------------------- .nv.info                  --------------------------
	.section	.nv.info,"",@"SHT_CUDA_INFO"
	.align	4


	//----- nvinfo : EIATTR_REGCOUNT
	.align		4
        /*0000*/ 	.byte	0x04, 0x2f
        /*0002*/ 	.short	(.L_1 - .L_0)
	.align		4
.L_0:
        /*0004*/ 	.word	index@(_Z22build_spherical_kerneliiiiiiifPKfS0_PKiS2_S0_Pi)
        /*0008*/ 	.word	0x00000028


	//----- nvinfo : EIATTR_FRAME_SIZE
	.align		4
.L_1:
        /*000c*/ 	.byte	0x04, 0x11
        /*000e*/ 	.short	(.L_3 - .L_2)
	.align		4
.L_2:
        /*0010*/ 	.word	index@($__internal_2_$__cuda_sm3x_div_rn_noftz_f32_slowpath)
        /*0014*/ 	.word	0x00000000


	//----- nvinfo : EIATTR_FRAME_SIZE
	.align		4
.L_3:
        /*0018*/ 	.byte	0x04, 0x11
        /*001a*/ 	.short	(.L_5 - .L_4)
	.align		4
.L_4:
        /*001c*/ 	.word	index@($__internal_1_$__cuda_sm20_sqrt_rn_f32_slowpath)
        /*0020*/ 	.word	0x00000000


	//----- nvinfo : EIATTR_FRAME_SIZE
	.align		4
.L_5:
        /*0024*/ 	.byte	0x04, 0x11
        /*0026*/ 	.short	(.L_7 - .L_6)
	.align		4
.L_6:
        /*0028*/ 	.word	index@($__internal_0_$__cuda_sm20_div_rn_f64_full)
        /*002c*/ 	.word	0x00000000


	//----- nvinfo : EIATTR_FRAME_SIZE
	.align		4
.L_7:
        /*0030*/ 	.byte	0x04, 0x11
        /*0032*/ 	.short	(.L_9 - .L_8)
	.align		4
.L_8:
        /*0034*/ 	.word	index@(_Z22build_spherical_kerneliiiiiiifPKfS0_PKiS2_S0_Pi)
        /*0038*/ 	.word	0x00000000


	//----- nvinfo : EIATTR_MIN_STACK_SIZE
	.align		4
.L_9:
        /*003c*/ 	.byte	0x04, 0x12
        /*003e*/ 	.short	(.L_11 - .L_10)
	.align		4
.L_10:
        /*0040*/ 	.word	index@(_Z22build_spherical_kerneliiiiiiifPKfS0_PKiS2_S0_Pi)
        /*0044*/ 	.word	0x00000000
.L_11:


//--------------------- .nv.compat                --------------------------
	.section	.nv.compat,"",@"SHT_CUDA_COMPAT_INFO"
	.align	4
        /*0000*/ 	.byte	0x02, 0x09, 0x00, 0x00, 0x02, 0x02, 0x01, 0x00, 0x02, 0x05, 0x05, 0x00, 0x03, 0x07, 0x01, 0x01
        /*0010*/ 	.byte	0x02, 0x03, 0x00, 0x00, 0x02, 0x06, 0x01, 0x00, 0x04, 0x0b, 0x08, 0x00, 0x01, 0x00, 0x00, 0x00
        /*0020*/ 	.byte	0x00, 0x00, 0x00, 0x00


//--------------------- .nv.info._Z22build_spherical_kerneliiiiiiifPKfS0_PKiS2_S0_Pi --------------------------
	.section	.nv.info._Z22build_spherical_kerneliiiiiiifPKfS0_PKiS2_S0_Pi,"",@"SHT_CUDA_INFO"
	.sectionflags	@""
	.align	4


	//----- nvinfo : EIATTR_CUDA_API_VERSION
	.align		4
        /*0000*/ 	.byte	0x04, 0x37
        /*0002*/ 	.short	(.L_13 - .L_12)
.L_12:
        /*0004*/ 	.word	0x00000082


	//----- nvinfo : EIATTR_KPARAM_INFO
	.align		4
.L_13:
        /*0008*/ 	.byte	0x04, 0x17
        /*000a*/ 	.short	(.L_15 - .L_14)
.L_14:
        /*000c*/ 	.word	0x00000000
        /*0010*/ 	.short	0x000d
        /*0012*/ 	.short	0x0048
        /*0014*/ 	.byte	0x00, 0xf5, 0x21, 0x00


	//----- nvinfo : EIATTR_KPARAM_INFO
	.align		4
.L_15:
        /*0018*/ 	.byte	0x04, 0x17
        /*001a*/ 	.short	(.L_17 - .L_16)
.L_16:
        /*001c*/ 	.word	0x00000000
        /*0020*/ 	.short	0x000c
        /*0022*/ 	.short	0x0040
        /*0024*/ 	.byte	0x00, 0xf5, 0x21, 0x00


	//----- nvinfo : EIATTR_KPARAM_INFO
	.align		4
.L_17:
        /*0028*/ 	.byte	0x04, 0x17
        /*002a*/ 	.short	(.L_19 - .L_18)
.L_18:
        /*002c*/ 	.word	0x00000000
        /*0030*/ 	.short	0x000b
        /*0032*/ 	.short	0x0038
        /*0034*/ 	.byte	0x00, 0xf5, 0x21, 0x00


	//----- nvinfo : EIATTR_KPARAM_INFO
	.align		4
.L_19:
        /*0038*/ 	.byte	0x04, 0x17
        /*003a*/ 	.short	(.L_21 - .L_20)
.L_20:
        /*003c*/ 	.word	0x00000000
        /*0040*/ 	.short	0x000a
        /*0042*/ 	.short	0x0030
        /*0044*/ 	.byte	0x00, 0xf5, 0x21, 0x00


	//----- nvinfo : EIATTR_KPARAM_INFO
	.align		4
.L_21:
        /*0048*/ 	.byte	0x04, 0x17
        /*004a*/ 	.short	(.L_23 - .L_22)
.L_22:
        /*004c*/ 	.word	0x00000000
        /*0050*/ 	.short	0x0009
        /*0052*/ 	.short	0x0028
        /*0054*/ 	.byte	0x00, 0xf5, 0x21, 0x00


	//----- nvinfo : EIATTR_KPARAM_INFO
	.align		4
.L_23:
        /*0058*/ 	.byte	0x04, 0x17
        /*005a*/ 	.short	(.L_25 - .L_24)
.L_24:
        /*005c*/ 	.word	0x00000000
        /*0060*/ 	.short	0x0008
        /*0062*/ 	.short	0x0020
        /*0064*/ 	.byte	0x00, 0xf5, 0x21, 0x00


	//----- nvinfo : EIATTR_KPARAM_INFO
	.align		4
.L_25:
        /*0068*/ 	.byte	0x04, 0x17
        /*006a*/ 	.short	(.L_27 - .L_26)
.L_26:
        /*006c*/ 	.word	0x00000000
        /*0070*/ 	.short	0x0007
        /*0072*/ 	.short	0x001c
        /*0074*/ 	.byte	0x00, 0xf0, 0x11, 0x00


	//----- nvinfo : EIATTR_KPARAM_INFO
	.align		4
.L_27:
        /*0078*/ 	.byte	0x04, 0x17
        /*007a*/ 	.short	(.L_29 - .L_28)
.L_28:
        /*007c*/ 	.word	0x00000000
        /*0080*/ 	.short	0x0006
        /*0082*/ 	.short	0x0018
        /*0084*/ 	.byte	0x00, 0xf0, 0x11, 0x00


	//----- nvinfo : EIATTR_KPARAM_INFO
	.align		4
.L_29:
        /*0088*/ 	.byte	0x04, 0x17
        /*008a*/ 	.short	(.L_31 - .L_30)
.L_30:
        /*008c*/ 	.word	0x00000000
        /*0090*/ 	.short	0x0005
        /*0092*/ 	.short	0x0014
        /*0094*/ 	.byte	0x00, 0xf0, 0x11, 0x00


	//----- nvinfo : EIATTR_KPARAM_INFO
	.align		4
.L_31:
        /*0098*/ 	.byte	0x04, 0x17
        /*009a*/ 	.short	(.L_33 - .L_32)
.L_32:
        /*009c*/ 	.word	0x00000000
        /*00a0*/ 	.short	0x0004
        /*00a2*/ 	.short	0x0010
        /*00a4*/ 	.byte	0x00, 0xf0, 0x11, 0x00


	//----- nvinfo : EIATTR_KPARAM_INFO
	.align		4
.L_33:
        /*00a8*/ 	.byte	0x04, 0x17
        /*00aa*/ 	.short	(.L_35 - .L_34)
.L_34:
        /*00ac*/ 	.word	0x00000000
        /*00b0*/ 	.short	0x0003
        /*00b2*/ 	.short	0x000c
        /*00b4*/ 	.byte	0x00, 0xf0, 0x11, 0x00


	//----- nvinfo : EIATTR_KPARAM_INFO
	.align		4
.L_35:
        /*00b8*/ 	.byte	0x04, 0x17
        /*00ba*/ 	.short	(.L_37 - .L_36)
.L_36:
        /*00bc*/ 	.word	0x00000000
        /*00c0*/ 	.short	0x0002
        /*00c2*/ 	.short	0x0008
        /*00c4*/ 	.byte	0x00, 0xf0, 0x11, 0x00


	//----- nvinfo : EIATTR_KPARAM_INFO
	.align		4
.L_37:
        /*00c8*/ 	.byte	0x04, 0x17
        /*00ca*/ 	.short	(.L_39 - .L_38)
.L_38:
        /*00cc*/ 	.word	0x00000000
        /*00d0*/ 	.short	0x0001
        /*00d2*/ 	.short	0x0004
        /*00d4*/ 	.byte	0x00, 0xf0, 0x11, 0x00


	//----- nvinfo : EIATTR_KPARAM_INFO
	.align		4
.L_39:
        /*00d8*/ 	.byte	0x04, 0x17
        /*00da*/ 	.short	(.L_41 - .L_40)
.L_40:
        /*00dc*/ 	.word	0x00000000
        /*00e0*/ 	.short	0x0000
        /*00e2*/ 	.short	0x0000
        /*00e4*/ 	.byte	0x00, 0xf0, 0x11, 0x00


	//----- nvinfo : EIATTR_SPARSE_MMA_MASK
	.align		4
.L_41:
        /*00e8*/ 	.byte	0x03, 0x50
        /*00ea*/ 	.short	0x0000


	//----- nvinfo : EIATTR_MAXREG_COUNT
	.align		4
        /*00ec*/ 	.byte	0x03, 0x1b
        /*00ee*/ 	.short	0x00ff


	//----- nvinfo : EIATTR_MERCURY_ISA_VERSION
	.align		4
        /*00f0*/ 	.byte	0x03, 0x5f
        /*00f2*/ 	.short	0x0101


	//----- nvinfo : EIATTR_VRC_CTA_INIT_COUNT
	.align		4
        /*00f4*/ 	.byte	0x02, 0x4a
	.zero		1
	.zero		1


	//----- nvinfo : EIATTR_EXIT_INSTR_OFFSETS
	.align		4
        /*00f8*/ 	.byte	0x04, 0x1c
        /*00fa*/ 	.short	(.L_43 - .L_42)


	//   ....[0]....
.L_42:
        /*00fc*/ 	.word	0x00000040


	//   ....[1]....
        /*0100*/ 	.word	0x000011a0


	//----- nvinfo : EIATTR_CRS_STACK_SIZE
	.align		4
.L_43:
        /*0104*/ 	.byte	0x04, 0x1e
        /*0106*/ 	.short	(.L_45 - .L_44)
.L_44:
        /*0108*/ 	.word	0x00000000


	//----- nvinfo : EIATTR_CBANK_PARAM_SIZE
	.align		4
.L_45:
        /*010c*/ 	.byte	0x03, 0x19
        /*010e*/ 	.short	0x0050


	//----- nvinfo : EIATTR_PARAM_CBANK
	.align		4
        /*0110*/ 	.byte	0x04, 0x0a
        /*0112*/ 	.short	(.L_47 - .L_46)
	.align		4
.L_46:
        /*0114*/ 	.word	index@(.nv.constant0._Z22build_spherical_kerneliiiiiiifPKfS0_PKiS2_S0_Pi)
        /*0118*/ 	.short	0x0380
        /*011a*/ 	.short	0x0050


	//----- nvinfo : EIATTR_SW_WAR
	.align		4
.L_47:
        /*011c*/ 	.byte	0x04, 0x36
        /*011e*/ 	.short	(.L_49 - .L_48)
.L_48:
        /*0120*/ 	.word	0x00000008
.L_49:


//--------------------- .nv.callgraph             --------------------------
	.section	.nv.callgraph,"",@"SHT_CUDA_CALLGRAPH"
	.align	4
	.sectionentsize	8
	.align		4
        /*0000*/ 	.word	0x00000000
	.align		4
        /*0004*/ 	.word	0xffffffff
	.align		4
        /*0008*/ 	.word	0x00000000
	.align		4
        /*000c*/ 	.word	0xfffffffe
	.align		4
        /*0010*/ 	.word	0x00000000
	.align		4
        /*0014*/ 	.word	0xfffffffd
	.align		4
        /*0018*/ 	.word	0x00000000
	.align		4
        /*001c*/ 	.word	0xfffffffc


//--------------------- .text._Z22build_spherical_kerneliiiiiiifPKfS0_PKiS2_S0_Pi --------------------------
	.section	.text._Z22build_spherical_kerneliiiiiiifPKfS0_PKiS2_S0_Pi,"ax",@progbits
	.align	128
        .global         _Z22build_spherical_kerneliiiiiiifPKfS0_PKiS2_S0_Pi
        .type           _Z22build_spherical_kerneliiiiiiifPKfS0_PKiS2_S0_Pi,@function
        .size           _Z22build_spherical_kerneliiiiiiifPKfS0_PKiS2_S0_Pi,(.L_x_42 - _Z22build_spherical_kerneliiiiiiifPKfS0_PKiS2_S0_Pi)
        .other          _Z22build_spherical_kerneliiiiiiifPKfS0_PKiS2_S0_Pi,@"STO_CUDA_ENTRY STV_DEFAULT"
_Z22build_spherical_kerneliiiiiiifPKfS0_PKiS2_S0_Pi:
.text._Z22build_spherical_kerneliiiiiiifPKfS0_PKiS2_S0_Pi:
[----:B------:R-:W-:Y:S08]  /*0000*/  LDC R1, c[0x0][0x37c] ;  /* 0x0000df00ff017b82 */ /* 0x000ff00000000800 */
[----:B------:R-:W0:Y:S08]  /*0010*/  S2UR UR4, SR_CTAID.X ;  /* 0x00000000000479c3 */ /* 0x000e300000002500 */
[----:B------:R-:W0:Y:S02]  /*0020*/  LDC R0, c[0x0][0x380] ;  /* 0x0000e000ff007b82 */ /* 0x000e240000000800 */
[----:B0-----:R-:W-:-:S13]  /*0030*/  ISETP.LE.AND P0, PT, R0, UR4, PT ;  /* 0x0000000400007c0c */ /* 0x001fda000bf03270 */
[----:B------:R-:W-:Y:S05]  /*0040*/  @P0 EXIT ;  /* 0x000000000000094d */ /* 0x000fea0003800000 */
[----:B------:R-:W0:Y:S01]  /*0050*/  LDC.64 R6, c[0x0][0x390] ;  /* 0x0000e400ff067b82 */ /* 0x000e220000000a00 */
[----:B------:R-:W1:Y:S01]  /*0060*/  S2R R2, SR_TID.X ;  /* 0x0000000000027919 */ /* 0x000e620000002100 */
[----:B------:R-:W2:Y:S01]  /*0070*/  LDCU UR6, c[0x0][0x360] ;  /* 0x00006c00ff0677ac */ /* 0x000ea20008000800 */
[----:B------:R-:W3:Y:S05]  /*0080*/  LDCU.64 UR8, c[0x0][0x358] ;  /* 0x00006b00ff0877ac */ /* 0x000eea0008000a00 */
[----:B------:R-:W4:Y:S01]  /*0090*/  LDC.64 R10, c[0x0][0x398] ;  /* 0x0000e600ff0a7b82 */ /* 0x000f220000000a00 */
[----:B0-----:R-:W-:Y:S01]  /*00a0*/  I2FP.F32.S32 R3, R6 ;  /* 0x0000000600037245 */ /* 0x001fe20000201400 */
[----:B------:R-:W-:Y:S01]  /*00b0*/  VIADD R4, R6, 0xffffffff ;  /* 0xffffffff06047836 */ /* 0x000fe20000000000 */
[----:B------:R-:W-:Y:S01]  /*00c0*/  I2FP.F32.S32 R5, R7 ;  /* 0x0000000700057245 */ /* 0x000fe20000201400 */
[----:B------:R-:W-:-:S02]  /*00d0*/  VIADD R6, R7, 0xffffffff ;  /* 0xffffffff07067836 */ /* 0x000fc40000000000 */
[----:B----4-:R-:W-:Y:S01]  /*00e0*/  FADD R7, R11, 9.9999999747524270788e-07 ;  /* 0x358637bd0b077421 */ /* 0x010fe20000000000 */
[----:B------:R-:W-:Y:S01]  /*00f0*/  I2FP.F32.S32 R8, R10 ;  /* 0x0000000a00087245 */ /* 0x000fe20000201400 */
[----:B-123--:R-:W-:-:S07]  /*0100*/  VIADD R9, R10, 0xffffffff ;  /* 0xffffffff0a097836 */ /* 0x00efce0000000000 */
.L_x_21:
[----:B0-----:R-:W0:Y:S01]  /*0110*/  LDCU UR5, c[0x0][0x388] ;  /* 0x00007100ff0577ac */ /* 0x001e220008000800 */
[----:B------:R-:W-:Y:S01]  /*0120*/  BSSY.RECONVERGENT B2, `(.L_x_0) ;  /* 0x0000102000027945 */ /* 0x000fe20003800200 */
[----:B-1----:R-:W1:Y:S01]  /*0130*/  LDCU.64 UR12, c[0x0][0x390] ;  /* 0x00007200ff0c77ac */ /* 0x002e620008000a00 */
[----:B0-----:R-:W-:-:S13]  /*0140*/  ISETP.GE.AND P0, PT, R2, UR5, PT ;  /* 0x0000000502007c0c */ /* 0x001fda000bf06270 */
[----:B-1---5:R-:W-:Y:S05]  /*0150*/  @P0 BRA `(.L_x_1) ;  /* 0x0000000c00f80947 */ /* 0x022fea0003800000 */
[----:B------:R-:W-:-:S07]  /*0160*/  IMAD.MOV.U32 R10, RZ, RZ, R2 ;  /* 0x000000ffff0a7224 */ /* 0x000fce00078e0002 */
.L_x_20:
[----:B0-----:R-:W0:Y:S08]  /*0170*/  LDC R11, c[0x0][0x388] ;  /* 0x0000e200ff0b7b82 */ /* 0x001e300000000800 */
[----:B-1----:R-:W1:Y:S01]  /*0180*/  LDC.64 R12, c[0x0][0x3b8] ;  /* 0x0000ee00ff0c7b82 */ /* 0x002e620000000a00 */
[----:B0-----:R-:W-:-:S04]  /*0190*/  IMAD R15, R11, UR4, R10 ;  /* 0x000000040b0f7c24 */ /* 0x001fc8000f8e020a */
[----:B-1----:R-:W-:-:S05]  /*01a0*/  IMAD.WIDE R12, R15, 0x4, R12 ;  /* 0x000000040f0c7825 */ /* 0x002fca00078e020c */
[----:B------:R-:W2:Y:S01]  /*01b0*/  LDG.E R14, desc[UR8][R12.64] ;  /* 0x000000080c0e7981 */ /* 0x000ea2000c1e1900 */
[----:B------:R-:W-:Y:S01]  /*01c0*/  VIADD R10, R10, UR6 ;  /* 0x000000060a0a7c36 */ /* 0x000fe20008000000 */
[----:B------:R-:W-:Y:S04]  /*01d0*/  BSSY.RECONVERGENT B1, `(.L_x_2) ;  /* 0x00000f5000017945 */ /* 0x000fe80003800200 */
[----:B------:R-:W-:Y:S02]  /*01e0*/  ISETP.GE.AND P2, PT, R10, R11, PT ;  /* 0x0000000b0a00720c */ /* 0x000fe40003f46270 */
[----:B--2---:R-:W-:-:S13]  /*01f0*/  ISETP.GE.AND P0, PT, R14, 0x1, PT ;  /* 0x000000010e00780c */ /* 0x004fda0003f06270 */
[----:B-----5:R-:W-:Y:S05]  /*0200*/  @!P0 BRA `(.L_x_3) ;  /* 0x0000000c00c48947 */ /* 0x020fea0003800000 */
[----:B------:R-:W0:Y:S01]  /*0210*/  LDC.64 R16, c[0x0][0x3a8] ;  /* 0x0000ea00ff107b82 */ /* 0x000e220000000a00 */
[----:B------:R-:W-:Y:S01]  /*0220*/  IMAD R11, R15, 0x3, RZ ;  /* 0x000000030f0b7824 */ /* 0x000fe200078e02ff */
[----:B------:R-:W1:Y:S03]  /*0230*/  LDCU UR5, c[0x0][0x38c] ;  /* 0x00007180ff0577ac */ /* 0x000e660008000800 */
[----:B0-----:R-:W-:-:S05]  /*0240*/  IMAD.WIDE R16, R11, 0x4, R16 ;  /* 0x000000040b107825 */ /* 0x001fca00078e0210 */
[----:B------:R0:W5:Y:S04]  /*0250*/  LDG.E R11, desc[UR8][R16.64] ;  /* 0x00000008100b7981 */ /* 0x000168000c1e1900 */
[----:B------:R0:W5:Y:S04]  /*0260*/  LDG.E R12, desc[UR8][R16.64+0x4] ;  /* 0x00000408100c7981 */ /* 0x000168000c1e1900 */
[----:B------:R0:W5:Y:S01]  /*0270*/  LDG.E R13, desc[UR8][R16.64+0x8] ;  /* 0x00000808100d7981 */ /* 0x000162000c1e1900 */
[----:B------:R-:W-:Y:S02]  /*0280*/  IMAD.MOV R14, RZ, RZ, -R14 ;  /* 0x000000ffff0e7224 */ /* 0x000fe400078e0a0e */
[----:B-1----:R-:W-:-:S07]  /*0290*/  IMAD R15, R15, UR5, RZ ;  /* 0x000000050f0f7c24 */ /* 0x002fce000f8e02ff */
.L_x_19:
[----:B01----:R-:W1:Y:S08]  /*02a0*/  LDC.64 R18, c[0x0][0x3b0] ;  /* 0x0000ec00ff127b82 */ /* 0x003e700000000a00 */
[----:B0-----:R-:W0:Y:S08]  /*02b0*/  LDC.64 R16, c[0x0][0x3c0] ;  /* 0x0000f000ff107b82 */ /* 0x001e300000000a00 */
[----:B------:R-:W2:Y:S01]  /*02c0*/  LDC R23, c[0x0][0x384] ;  /* 0x0000e100ff177b82 */ /* 0x000ea20000000800 */
[----:B-1----:R-:W-:-:S07]  /*02d0*/  IMAD.WIDE R18, R15, 0x4, R18 ;  /* 0x000000040f127825 */ /* 0x002fce00078e0212 */
[----:B------:R-:W1:Y:S01]  /*02e0*/  LDC.64 R20, c[0x0][0x3a0] ;  /* 0x0000e800ff147b82 */ /* 0x000e620000000a00 */
[----:B------:R-:W2:Y:S01]  /*02f0*/  LDG.E R18, desc[UR8][R18.64] ;  /* 0x0000000812127981 */ /* 0x000ea2000c1e1900 */
[----:B0-----:R-:W-:-:S05]  /*0300*/  IMAD.WIDE R16, R15, 0x4, R16 ;  /* 0x000000040f107825 */ /* 0x001fca00078e0210 */
[----:B------:R-:W3:Y:S01]  /*0310*/  LDG.E R33, desc[UR8][R16.64] ;  /* 0x0000000810217981 */ /* 0x000ee2000c1e1900 */
[----:B------:R-:W-:Y:S01]  /*0320*/  UMOV UR10, 0xa0b5ed8d ;  /* 0xa0b5ed8d000a7882 */ /* 0x000fe20000000000 */
[----:B------:R-:W-:Y:S01]  /*0330*/  UMOV UR11, 0x3eb0c6f7 ;  /* 0x3eb0c6f7000b7882 */ /* 0x000fe20000000000 */
[----:B------:R-:W-:Y:S01]  /*0340*/  VIADD R14, R14, 0x1 ;  /* 0x000000010e0e7836 */ /* 0x000fe20000000000 */
[----:B------:R-:W-:Y:S04]  /*0350*/  BSSY.RECONVERGENT B0, `(.L_x_4) ;  /* 0x00000da000007945 */ /* 0x000fe80003800200 */
[----:B------:R-:W-:Y:S01]  /*0360*/  ISETP.NE.AND P3, PT, R14, RZ, PT ;  /* 0x000000ff0e00720c */ /* 0x000fe20003f65270 */
[----:B--2--5:R-:W-:-:S04]  /*0370*/  IMAD R0, R23, UR4, R18 ;  /* 0x0000000417007c24 */ /* 0x024fc8000f8e0212 */
[----:B------:R-:W-:-:S04]  /*0380*/  IMAD R23, R0, 0x3, RZ ;  /* 0x0000000300177824 */ /* 0x000fc800078e02ff */
[----:B-1----:R-:W-:Y:S02]  /*0390*/  IMAD.WIDE R20, R23, 0x4, R20 ;  /* 0x0000000417147825 */ /* 0x002fe400078e0214 */
[----:B------:R-:W0:Y:S02]  /*03a0*/  LDC.64 R22, c[0x0][0x3c8] ;  /* 0x0000f200ff167b82 */ /* 0x000e240000000a00 */
[----:B---3--:R-:W-:Y:S01]  /*03b0*/  FADD R18, R33, -0.001010000007227063179 ;  /* 0xba8461fa21127421 */ /* 0x008fe20000000000 */
[----:B-----5:R1:W5:Y:S05]  /*03c0*/  LDG.E R0, desc[UR8][R20.64] ;  /* 0x0000000814007981 */ /* 0x02036a000c1e1900 */
[----:B------:R-:W2:Y:S01]  /*03d0*/  F2F.F64.F32 R18, |R18| ;  /* 0x4000001200127310 */ /* 0x000ea20000201800 */
[----:B------:R1:W5:Y:S04]  /*03e0*/  LDG.E R25, desc[UR8][R20.64+0x4] ;  /* 0x0000040814197981 */ /* 0x000368000c1e1900 */
[----:B------:R1:W5:Y:S01]  /*03f0*/  LDG.E R24, desc[UR8][R20.64+0x8] ;  /* 0x0000080814187981 */ /* 0x000362000c1e1900 */
[----:B--2---:R-:W-:Y:S01]  /*0400*/  DSETP.GT.AND P0, PT, R18, UR10, PT ;  /* 0x0000000a12007e2a */ /* 0x004fe2000bf04000 */
[----:B0-----:R-:W-:-:S05]  /*0410*/  IMAD.WIDE R16, R15, 0x4, R22 ;  /* 0x000000040f107825 */ /* 0x001fca00078e0216 */
[----:B------:R-:W-:Y:S01]  /*0420*/  FSETP.LEU.OR P0, PT, R33, 0.001010000007227063179, !P0 ;  /* 0x3a8461fa2100780b */ /* 0x000fe2000470b400 */
[----:B------:R1:W-:-:S12]  /*0430*/  STG.E desc[UR8][R16.64], RZ ;  /* 0x000000ff10007986 */ /* 0x0003d8000c101908 */
[----:B------:R-:W-:Y:S05]  /*0440*/  @P0 BRA `(.L_x_5) ;  /* 0x0000000c00280947 */ /* 0x000fea0003800000 */
[----:B-1---5:R-:W-:Y:S01]  /*0450*/  FADD R20, -R12, R25 ;  /* 0x000000190c147221 */ /* 0x022fe20000000100 */
[----:B------:R-:W-:Y:S01]  /*0460*/  FADD R21, -R11, R0 ;  /* 0x000000000b157221 */ /* 0x000fe20000000100 */
[----:B------:R-:W-:Y:S01]  /*0470*/  BSSY.RECONVERGENT B3, `(.L_x_6) ;  /* 0x000000f000037945 */ /* 0x000fe20003800200 */
[----:B------:R-:W-:Y:S01]  /*0480*/  FADD R24, -R13, R24 ;  /* 0x000000180d187221 */ /* 0x000fe20000000100 */
[----:B------:R-:W-:-:S04]  /*0490*/  FMUL R0, R20, R20 ;  /* 0x0000001414007220 */ /* 0x000fc80000400000 */
[----:B------:R-:W-:-:S04]  /*04a0*/  FFMA R0, R21, R21, R0 ;  /* 0x0000001515007223 */ /* 0x000fc80000000000 */
[----:B------:R0:W1:Y:S01]  /*04b0*/  MUFU.RSQ R19, R0 ;  /* 0x0000000000137308 */ /* 0x0000620000001400 */
[----:B------:R-:W-:-:S04]  /*04c0*/  IADD3 R18, PT, PT, R0, -0xd000000, RZ ;  /* 0xf300000000127810 */ /* 0x000fc80007ffe0ff */
[----:B------:R-:W-:-:S13]  /*04d0*/  ISETP.GT.U32.AND P0, PT, R18, 0x727fffff, PT ;  /* 0x727fffff1200780c */ /* 0x000fda0003f04070 */
[----:B01----:R-:W-:Y:S05]  /*04e0*/  @!P0 BRA `(.L_x_7) ;  /* 0x00000000000c8947 */ /* 0x003fea0003800000 */
[----:B------:R-:W-:-:S07]  /*04f0*/  MOV R26, 0x510 ;  /* 0x00000510001a7802 */ /* 0x000fce0000000f00 */
[----:B------:R-:W-:Y:S05]  /*0500*/  CALL.REL.NOINC `($__internal_1_$__cuda_sm20_sqrt_rn_f32_slowpath) ;  /* 0x0000001000947944 */ /* 0x000fea0003c00000 */
[----:B------:R-:W-:Y:S05]  /*0510*/  BRA `(.L_x_8) ;  /* 0x0000000000107947 */ /* 0x000fea0003800000 */
.L_x_7:
[----:B------:R-:W-:Y:S01]  /*0520*/  FMUL.FTZ R25, R0, R19 ;  /* 0x0000001300197220 */ /* 0x000fe20000410000 */
[----:B------:R-:W-:-:S03]  /*0530*/  FMUL.FTZ R18, R19, 0.5 ;  /* 0x3f00000013127820 */ /* 0x000fc60000410000 */
[----:B------:R-:W-:-:S04]  /*0540*/  FFMA R0, -R25, R25, R0 ;  /* 0x0000001919007223 */ /* 0x000fc80000000100 */
[----:B------:R-:W-:-:S07]  /*0550*/  FFMA R25, R0, R18, R25 ;  /* 0x0000001200197223 */ /* 0x000fce0000000019 */
.L_x_8:
[----:B------:R-:W-:Y:S05]  /*0560*/  BSYNC.RECONVERGENT B3 ;  /* 0x0000000000037941 */ /* 0x000fea0003800200 */
.L_x_6:
[CC--:B------:R-:W-:Y:S01]  /*0570*/  FSETP.GT.AND P4, PT, |R20|.reuse, |R21|.reuse, PT ;  /* 0x400000151400720b */ /* 0x0c0fe20003f84200 */
[----:B------:R-:W-:Y:S03]  /*0580*/  BSSY.RECONVERGENT B3, `(.L_x_9) ;  /* 0x000000f000037945 */ /* 0x000fe60003800200 */
[----:B------:R-:W-:Y:S02]  /*0590*/  FSEL R23, |R20|, |R21|, P4 ;  /* 0x4000001514177208 */ /* 0x000fe40002000200 */
[----:B------:R-:W-:Y:S02]  /*05a0*/  FSEL R0, |R21|, |R20|, P4 ;  /* 0x4000001415007208 */ /* 0x000fe40002000200 */
[----:B------:R-:W0:Y:S08]  /*05b0*/  MUFU.RCP R18, R23 ;  /* 0x0000001700127308 */ /* 0x000e300000001000 */
[----:B------:R-:W1:Y:S01]  /*05c0*/  FCHK P0, R0, R23 ;  /* 0x0000001700007302 */ /* 0x000e620000000000 */
[----:B0-----:R-:W-:-:S04]  /*05d0*/  FFMA R19, -R23, R18, 1 ;  /* 0x3f80000017137423 */ /* 0x001fc80000000112 */
[----:B------:R-:W-:-:S04]  /*05e0*/  FFMA R19, R18, R19, R18 ;  /* 0x0000001312137223 */ /* 0x000fc80000000012 */
[----:B------:R-:W-:-:S04]  /*05f0*/  FFMA R18, R0, R19, RZ ;  /* 0x0000001300127223 */ /* 0x000fc800000000ff */
[----:B------:R-:W-:-:S04]  /*0600*/  FFMA R22, -R23, R18, R0 ;  /* 0x0000001217167223 */ /* 0x000fc80000000100 */
[----:B------:R-:W-:Y:S01]  /*0610*/  FFMA R18, R19, R22, R18 ;  /* 0x0000001613127223 */ /* 0x000fe20000000012 */
[----:B-1----:R-:W-:Y:S06]  /*0620*/  @!P0 BRA `(.L_x_10) ;  /* 0x0000000000108947 */ /* 0x002fec0003800000 */
[----:B------:R-:W-:Y:S01]  /*0630*/  IMAD.MOV.U32 R19, RZ, RZ, R23 ;  /* 0x000000ffff137224 */ /* 0x000fe200078e0017 */
[----:B------:R-:W-:-:S07]  /*0640*/  MOV R18, 0x660 ;  /* 0x0000066000127802 */ /* 0x000fce0000000f00 */
[----:B------:R-:W-:Y:S05]  /*0650*/  CALL.REL.NOINC `($__internal_2_$__cuda_sm3x_div_rn_noftz_f32_slowpath) ;  /* 0x00000010009c7944 */ /* 0x000fea0003c00000 */
[----:B------:R-:W-:-:S07]  /*0660*/  IMAD.MOV.U32 R18, RZ, RZ, R0 ;  /* 0x000000ffff127224 */ /* 0x000fce00078e0000 */
.L_x_10:
[----:B------:R-:W-:Y:S05]  /*0670*/  BSYNC.RECONVERGENT B3 ;  /* 0x0000000000037941 */ /* 0x000fea0003800200 */
.L_x_9:
[----:B------:R-:W-:Y:S02]  /*0680*/  IMAD.MOV.U32 R19, RZ, RZ, 0x3b33710b ;  /* 0x3b33710bff137424 */ /* 0x000fe400078e00ff */
[----:B------:R-:W-:Y:S01]  /*0690*/  FMUL R0, R18, R18 ;  /* 0x0000001212007220 */ /* 0x000fe20000400000 */
[----:B------:R-:W-:Y:S01]  /*06a0*/  FSETP.GT.AND P5, PT, |R24|, |R25|, PT ;  /* 0x400000191800720b */ /* 0x000fe20003fa4200 */
[----:B------:R-:W-:Y:S01]  /*06b0*/  IMAD.MOV.U32 R26, RZ, RZ, 0x3f6ee581 ;  /* 0x3f6ee581ff1a7424 */ /* 0x000fe200078e00ff */
[C---:B------:R-:W-:Y:S01]  /*06c0*/  ISETP.GE.AND P0, PT, R21.reuse, RZ, PT ;  /* 0x000000ff1500720c */ /* 0x040fe20003f06270 */
[----:B------:R-:W-:Y:S01]  /*06d0*/  FFMA R19, R0, R19, -0.015681877732276916504 ;  /* 0xbc80774800137423 */ /* 0x000fe20000000013 */
[----:B------:R-:W-:Y:S01]  /*06e0*/  FSEL R29, |R24|, |R25|, P5 ;  /* 0x40000019181d7208 */ /* 0x000fe20002800200 */
[----:B------:R-:W-:Y:S01]  /*06f0*/  BSSY.RECONVERGENT B3, `(.L_x_11) ;  /* 0x0000024000037945 */ /* 0x000fe20003800200 */
[C---:B------:R-:W-:Y:S01]  /*0700*/  FSETP.NEU.AND P1, PT, |R21|.reuse, |R20|, PT ;  /* 0x400000141500720b */ /* 0x040fe20003f2d200 */
[----:B------:R-:W-:Y:S01]  /*0710*/  FFMA R19, R0, R19, 0.042200751602649688721 ;  /* 0x3d2cdab200137423 */ /* 0x000fe20000000013 */
[----:B------:R-:W0:Y:S01]  /*0720*/  MUFU.RCP R22, R29 ;  /* 0x0000001d00167308 */ /* 0x000e220000001000 */
[----:B------:R-:W-:-:S02]  /*0730*/  FADD R21, |R21|, |R20| ;  /* 0x4000001415157221 */ /* 0x000fc40000000200 */
[----:B------:R-:W-:-:S04]  /*0740*/  FFMA R19, R0, R19, -0.074792981147766113281 ;  /* 0xbd992d1000137423 */ /* 0x000fc80000000013 */
[----:B------:R-:W-:-:S04]  /*0750*/  FFMA R19, R0, R19, 0.10640415549278259277 ;  /* 0x3dd9ea6c00137423 */ /* 0x000fc80000000013 */
[----:B------:R-:W-:-:S04]  /*0760*/  FFMA R19, R0, R19, -0.14207722246646881104 ;  /* 0xbe117cb100137423 */ /* 0x000fc80000000013 */
[----:B------:R-:W-:-:S04]  /*0770*/  FFMA R19, R0, R19, 0.19993925094604492188 ;  /* 0x3e4cbce000137423 */ /* 0x000fc80000000013 */
[----:B------:R-:W-:-:S04]  /*0780*/  FFMA R19, R0, R19, -0.33333197236061096191 ;  /* 0xbeaaaa7d00137423 */ /* 0x000fc80000000013 */
[----:B------:R-:W-:-:S04]  /*0790*/  FMUL R19, R0, R19 ;  /* 0x0000001300137220 */ /* 0x000fc80000400000 */
[----:B------:R-:W-:Y:S01]  /*07a0*/  FFMA R19, R19, R18, R18 ;  /* 0x0000001213137223 */ /* 0x000fe20000000012 */
[----:B------:R-:W-:-:S03]  /*07b0*/  FSEL R18, R26, 1.8663789033889770508, P4 ;  /* 0x3feee5811a127808 */ /* 0x000fc60002000000 */
[----:B------:R-:W-:-:S05]  /*07c0*/  FFMA R0, R26, 1.6832555532455444336, -R19 ;  /* 0x3fd774eb1a007823 */ /* 0x000fca0000000813 */
[-C--:B------:R-:W-:Y:S02]  /*07d0*/  FSEL R27, R0, R19.reuse, P4 ;  /* 0x00000013001b7208 */ /* 0x080fe40002000000 */
[----:B------:R-:W-:Y:S02]  /*07e0*/  FSEL R19, R19, -R19, P4 ;  /* 0x8000001313137208 */ /* 0x000fe40002000000 */
[----:B------:R-:W-:Y:S02]  /*07f0*/  FSETP.NEU.AND P4, PT, R23, RZ, PT ;  /* 0x000000ff1700720b */ /* 0x000fe40003f8d000 */
[----:B------:R-:W-:Y:S01]  /*0800*/  FSEL R0, |R25|, |R24|, P5 ;  /* 0x4000001819007208 */ /* 0x000fe20002800200 */
[----:B------:R-:W-:Y:S01]  /*0810*/  @!P0 FFMA R27, R18, 1.6832555532455444336, R19 ;  /* 0x3fd774eb121b8823 */ /* 0x000fe20000000013 */
[----:B------:R-:W-:Y:S02]  /*0820*/  IMAD.MOV.U32 R18, RZ, RZ, 0x4016cbe4 ;  /* 0x4016cbe4ff127424 */ /* 0x000fe400078e00ff */
[----:B0-----:R-:W-:-:S03]  /*0830*/  FFMA R19, -R29, R22, 1 ;  /* 0x3f8000001d137423 */ /* 0x001fc60000000116 */
[----:B------:R-:W-:Y:S01]  /*0840*/  @!P1 FSEL R27, R18, 0.78539818525314331055, !P0 ;  /* 0x3f490fdb121b9808 */ /* 0x000fe20004000000 */
[----:B------:R-:W0:Y:S01]  /*0850*/  FCHK P1, R0, R29 ;  /* 0x0000001d00007302 */ /* 0x000e220000020000 */
[----:B------:R-:W-:Y:S02]  /*0860*/  FFMA R19, R22, R19, R22 ;  /* 0x0000001316137223 */ /* 0x000fe40000000016 */
[----:B------:R-:W-:Y:S02]  /*0870*/  @!P4 FSEL R27, RZ, 3.1415927410125732422, P0 ;  /* 0x40490fdbff1bc808 */ /* 0x000fe40000000000 */
[----:B------:R-:W-:Y:S01]  /*0880*/  FFMA R22, R0, R19, RZ ;  /* 0x0000001300167223 */ /* 0x000fe200000000ff */
[----:B------:R-:W-:Y:S02]  /*0890*/  FSETP.NAN.AND P0, PT, R21, R21, PT ;  /* 0x000000151500720b */ /* 0x000fe40003f08000 */
[----:B------:R-:W-:Y:S01]  /*08a0*/  LOP3.LUT R20, R27, 0x80000000, R20, 0xb8, !PT ;  /* 0x800000001b147812 */ /* 0x000fe200078eb814 */
[----:B------:R-:W-:-:S03]  /*08b0*/  FFMA R18, -R29, R22, R0 ;  /* 0x000000161d127223 */ /* 0x000fc60000000100 */
[----:B------:R-:W-:Y:S01]  /*08c0*/  FSEL R20, R21, R20, P0 ;  /* 0x0000001415147208 */ /* 0x000fe20000000000 */
[----:B------:R-:W-:Y:S01]  /*08d0*/  FFMA R22, R19, R18, R22 ;  /* 0x0000001213167223 */ /* 0x000fe20000000016 */
[----:B0-----:R-:W-:Y:S06]  /*08e0*/  @!P1 BRA `(.L_x_12) ;  /* 0x0000000000109947 */ /* 0x001fec0003800000 */
[----:B------:R-:W-:Y:S01]  /*08f0*/  IMAD.MOV.U32 R19, RZ, RZ, R29 ;  /* 0x000000ffff137224 */ /* 0x000fe200078e001d */
[----:B------:R-:W-:-:S07]  /*0900*/  MOV R18, 0x920 ;  /* 0x0000092000127802 */ /* 0x000fce0000000f00 */
[----:B------:R-:W-:Y:S05]  /*0910*/  CALL.REL.NOINC `($__internal_2_$__cuda_sm3x_div_rn_noftz_f32_slowpath) ;  /* 0x0000000c00ec7944 */ /* 0x000fea0003c00000 */
[----:B------:R-:W-:-:S07]  /*0920*/  MOV R22, R0 ;  /* 0x0000000000167202 */ /* 0x000fce0000000f00 */
.L_x_12:
[----:B------:R-:W-:Y:S05]  /*0930*/  BSYNC.RECONVERGENT B3 ;  /* 0x0000000000037941 */ /* 0x000fea0003800200 */
.L_x_11:
[----:B------:R-:W-:Y:S02]  /*0940*/  IMAD.MOV.U32 R21, RZ, RZ, 0x3b33710b ;  /* 0x3b33710bff157424 */ /* 0x000fe400078e00ff */
[----:B------:R-:W-:Y:S01]  /*0950*/  FMUL R0, R22, R22 ;  /* 0x0000001616007220 */ /* 0x000fe20000400000 */
[----:B------:R0:W1:Y:S01]  /*0960*/  F2F.F64.F32 R18, R20 ;  /* 0x0000001400127310 */ /* 0x0000620000201800 */
[----:B------:R-:W-:Y:S01]  /*0970*/  UMOV UR10, 0x54442d18 ;  /* 0x54442d18000a7882 */ /* 0x000fe20000000000 */
[----:B------:R-:W-:Y:S01]  /*0980*/  UMOV UR11, 0x400921fb ;  /* 0x400921fb000b7882 */ /* 0x000fe20000000000 */
[C---:B------:R-:W-:Y:S01]  /*0990*/  FFMA R21, R0.reuse, R21, -0.015681877732276916504 ;  /* 0xbc80774800157423 */ /* 0x040fe20000000015 */
[----:B------:R-:W-:Y:S01]  /*09a0*/  IMAD.MOV.U32 R28, RZ, RZ, 0x3f6ee581 ;  /* 0x3f6ee581ff1c7424 */ /* 0x000fe200078e00ff */
[----:B------:R-:W-:Y:S01]  /*09b0*/  ISETP.GE.AND P1, PT, R25, RZ, PT ;  /* 0x000000ff1900720c */ /* 0x000fe20003f26270 */
[----:B------:R-:W-:Y:S01]  /*09c0*/  BSSY.RECONVERGENT B3, `(.L_x_13) ;  /* 0x000003f000037945 */ /* 0x000fe20003800200 */
[C---:B------:R-:W-:Y:S01]  /*09d0*/  FFMA R21, R0.reuse, R21, 0.042200751602649688721 ;  /* 0x3d2cdab200157423 */ /* 0x040fe20000000015 */
[----:B------:R-:W2:Y:S01]  /*09e0*/  MUFU.RCP64H R23, 3.1415920257568359375 ;  /* 0x400921fb00177908 */ /* 0x000ea20000001800 */
[----:B0-----:R-:W-:Y:S01]  /*09f0*/  IMAD.MOV.U32 R20, RZ, RZ, 0x54442d18 ;  /* 0x54442d18ff147424 */ /* 0x001fe200078e00ff */
[----:B------:R-:W-:Y:S01]  /*0a00*/  FSETP.NEU.AND P4, PT, R29, RZ, PT ;  /* 0x000000ff1d00720b */ /* 0x000fe20003f8d000 */
[----:B------:R-:W-:-:S04]  /*0a10*/  FFMA R21, R0, R21, -0.074792981147766113281 ;  /* 0xbd992d1000157423 */ /* 0x000fc80000000015 */
[----:B------:R-:W-:Y:S01]  /*0a20*/  FFMA R21, R0, R21, 0.10640415549278259277 ;  /* 0x3dd9ea6c00157423 */ /* 0x000fe20000000015 */
[----:B-1----:R-:W-:-:S03]  /*0a30*/  DSETP.GEU.AND P0, PT, R18, UR10, PT ;  /* 0x0000000a12007e2a */ /* 0x002fc6000bf0e000 */
[----:B------:R-:W-:-:S03]  /*0a40*/  FFMA R21, R0, R21, -0.14207722246646881104 ;  /* 0xbe117cb100157423 */ /* 0x000fc60000000015 */
[----:B------:R-:W-:Y:S01]  /*0a50*/  FSEL R18, R18, 3.68934881474191032320e+19, !P0 ;  /* 0x6000000012127808 */ /* 0x000fe20004000000 */
[C---:B------:R-:W-:Y:S01]  /*0a60*/  FFMA R27, R0.reuse, R21, 0.19993925094604492188 ;  /* 0x3e4cbce0001b7423 */ /* 0x040fe20000000015 */
[----:B------:R-:W-:Y:S01]  /*0a70*/  FSEL R19, R19, -2.1426990032196044922, !P0 ;  /* 0xc00921fb13137808 */ /* 0x000fe20004000000 */
[----:B------:R-:W-:Y:S02]  /*0a80*/  IMAD.MOV.U32 R21, RZ, RZ, 0x400921fb ;  /* 0x400921fbff157424 */ /* 0x000fe400078e00ff */
[----:B------:R-:W-:-:S03]  /*0a90*/  FFMA R31, R0, R27, -0.33333197236061096191 ;  /* 0xbeaaaa7d001f7423 */ /* 0x000fc6000000001b */
[C---:B------:R-:W-:Y:S01]  /*0aa0*/  DADD R26, R18.reuse, UR10 ;  /* 0x0000000a121a7e29 */ /* 0x040fe20008000000 */
[----:B------:R-:W-:Y:S01]  /*0ab0*/  FMUL R31, R0, R31 ;  /* 0x0000001f001f7220 */ /* 0x000fe20000400000 */
[----:B------:R-:W-:Y:S01]  /*0ac0*/  DSETP.GT.AND P0, PT, R18, -R20, PT ;  /* 0x800000141200722a */ /* 0x000fe20003f04000 */
[----:B------:R-:W-:Y:S02]  /*0ad0*/  UMOV UR11, 0x3ff921fb ;  /* 0x3ff921fb000b7882 */ /* 0x000fe40000000000 */
[----:B------:R-:W-:Y:S01]  /*0ae0*/  FFMA R31, R31, R22, R22 ;  /* 0x000000161f1f7223 */ /* 0x000fe20000000016 */
[----:B------:R-:W-:-:S03]  /*0af0*/  IMAD.MOV.U32 R22, RZ, RZ, 0x1 ;  /* 0x00000001ff167424 */ /* 0x000fc600078e00ff */
[----:B------:R-:W-:Y:S01]  /*0b00*/  FFMA R0, R28, 1.6832555532455444336, -R31 ;  /* 0x3fd774eb1c007823 */ /* 0x000fe2000000081f */
[----:B------:R-:W-:Y:S02]  /*0b10*/  FSEL R18, R26, -8.58993459200000000000e+09, P0 ;  /* 0xd00000001a127808 */ /* 0x000fe40000000000 */
[----:B------:R-:W-:Y:S01]  /*0b20*/  FSEL R19, R27, -0.24166734516620635986, P0 ;  /* 0xbe7777a51b137808 */ /* 0x000fe20000000000 */
[----:B--2---:R-:W-:Y:S01]  /*0b30*/  DFMA R26, R22, -R20, 1 ;  /* 0x3ff00000161a742b */ /* 0x004fe20000000814 */
[----:B------:R-:W-:Y:S01]  /*0b40*/  FSETP.NEU.AND P0, PT, |R25|, |R24|, PT ;  /* 0x400000181900720b */ /* 0x000fe20003f0d200 */
[----:B------:R-:W-:Y:S01]  /*0b50*/  FADD R25, |R24|, |R25| ;  /* 0x4000001918197221 */ /* 0x000fe20000000200 */
[----:B------:R-:W0:Y:S01]  /*0b60*/  F2F.F32.F64 R18, R18 ;  /* 0x0000001200127310 */ /* 0x000e220000301000 */
[----:B------:R-:W-:Y:S01]  /*0b70*/  FSEL R29, R0, R31, P5 ;  /* 0x0000001f001d7208 */ /* 0x000fe20002800000 */
[----:B------:R-:W-:Y:S01]  /*0b80*/  IMAD.MOV.U32 R0, RZ, RZ, 0x4016cbe4 ;  /* 0x4016cbe4ff007424 */ /* 0x000fe200078e00ff */
[----:B------:R-:W-:-:S02]  /*0b90*/  FSEL R28, R28, 1.8663789033889770508, P5 ;  /* 0x3feee5811c1c7808 */ /* 0x000fc40002800000 */
[----:B------:R-:W-:Y:S01]  /*0ba0*/  FSEL R31, R31, -R31, P5 ;  /* 0x8000001f1f1f7208 */ /* 0x000fe20002800000 */
[----:B------:R-:W-:-:S04]  /*0bb0*/  DFMA R26, R26, R26, R26 ;  /* 0x0000001a1a1a722b */ /* 0x000fc8000000001a */
[----:B------:R-:W-:Y:S01]  /*0bc0*/  @!P1 FFMA R29, R28, 1.6832555532455444336, R31 ;  /* 0x3fd774eb1c1d9823 */ /* 0x000fe2000000001f */
[----:B------:R-:W-:Y:S02]  /*0bd0*/  @!P0 FSEL R29, R0, 0.78539818525314331055, !P1 ;  /* 0x3f490fdb001d8808 */ /* 0x000fe40004800000 */
[----:B------:R-:W-:Y:S01]  /*0be0*/  @!P4 FSEL R29, RZ, 3.1415927410125732422, P1 ;  /* 0x40490fdbff1dc808 */ /* 0x000fe20000800000 */
[----:B------:R-:W-:Y:S01]  /*0bf0*/  DFMA R26, R22, R26, R22 ;  /* 0x0000001a161a722b */ /* 0x000fe20000000016 */
[----:B------:R-:W-:Y:S01]  /*0c00*/  FSETP.NAN.AND P0, PT, R25, R25, PT ;  /* 0x000000191900720b */ /* 0x000fe20003f08000 */
[----:B0-----:R-:W-:Y:S01]  /*0c10*/  FMUL.D2 R30, R3, R18 ;  /* 0x00000012031e7220 */ /* 0x001fe20000300000 */
[----:B------:R-:W-:-:S03]  /*0c20*/  LOP3.LUT R24, R29, 0x80000000, R24, 0xb8, !PT ;  /* 0x800000001d187812 */ /* 0x000fc600078eb818 */
[----:B------:R-:W0:Y:S01]  /*0c30*/  F2F.F64.F32 R18, R30 ;  /* 0x0000001e00127310 */ /* 0x000e220000201800 */
[----:B------:R-:W-:Y:S01]  /*0c40*/  FSEL R0, R25, R24, P0 ;  /* 0x0000001819007208 */ /* 0x000fe20000000000 */
[----:B------:R-:W-:-:S06]  /*0c50*/  DFMA R24, R26, -R20, 1 ;  /* 0x3ff000001a18742b */ /* 0x000fcc0000000814 */
[----:B------:R-:W1:Y:S02]  /*0c60*/  F2F.F64.F32 R22, R0 ;  /* 0x0000000000167310 */ /* 0x000e640000201800 */
[----:B------:R-:W-:Y:S01]  /*0c70*/  DFMA R26, R26, R24, R26 ;  /* 0x000000181a1a722b */ /* 0x000fe2000000001a */
[----:B0-----:R-:W-:-:S07]  /*0c80*/  FSETP.GEU.AND P1, PT, |R19|, 6.5827683646048100446e-37, PT ;  /* 0x036000001300780b */ /* 0x001fce0003f2e200 */
[----:B------:R-:W-:Y:S02]  /*0c90*/  DMUL R24, R18, R26 ;  /* 0x0000001a12187228 */ /* 0x000fe40000000000 */
[----:B-1----:R-:W-:-:S06]  /*0ca0*/  DSETP.GEU.AND P0, PT, R22, UR10, PT ;  /* 0x0000000a16007e2a */ /* 0x002fcc000bf0e000 */
[----:B------:R-:W-:Y:S01]  /*0cb0*/  DFMA R28, R24, -R20, R18 ;  /* 0x80000014181c722b */ /* 0x000fe20000000012 */
[----:B------:R-:W-:Y:S02]  /*0cc0*/  FSEL R22, R22, 3.68934881474191032320e+19, !P0 ;  /* 0x6000000016167808 */ /* 0x000fe40004000000 */
[----:B------:R-:W-:-:S05]  /*0cd0*/  FSEL R23, R23, 1.9463495016098022461, !P0 ;  /* 0x3ff921fb17177808 */ /* 0x000fca0004000000 */
[----:B------:R-:W-:Y:S02]  /*0ce0*/  DFMA R26, R26, R28, R24 ;  /* 0x0000001c1a1a722b */ /* 0x000fe40000000018 */
[C---:B------:R-:W-:Y:S02]  /*0cf0*/  DADD R20, R22.reuse, UR10 ;  /* 0x0000000a16147e29 */ /* 0x040fe40008000000 */
[----:B------:R-:W-:Y:S01]  /*0d00*/  DSETP.GT.AND P0, PT, R22, -UR10, PT ;  /* 0x8000000a16007e2a */ /* 0x000fe2000bf04000 */
[----:B------:R-:W-:Y:S01]  /*0d10*/  MOV R22, 0x54442d18 ;  /* 0x54442d1800167802 */ /* 0x000fe20000000f00 */
[----:B------:R-:W-:-:S04]  /*0d20*/  IMAD.MOV.U32 R23, RZ, RZ, 0x400921fb ;  /* 0x400921fbff177424 */ /* 0x000fc800078e00ff */
[----:B------:R-:W-:Y:S02]  /*0d30*/  FFMA R0, RZ, 2.1426990032196044922, R27 ;  /* 0x400921fbff007823 */ /* 0x000fe4000000001b */
[----:B------:R-:W-:Y:S02]  /*0d40*/  FSEL R20, R20, -8.58993459200000000000e+09, P0 ;  /* 0xd000000014147808 */ /* 0x000fe40000000000 */
[----:B------:R-:W-:Y:S02]  /*0d50*/  FSEL R21, R21, -0.22604234516620635986, P0 ;  /* 0xbe6777a515157808 */ /* 0x000fe40000000000 */
[----:B------:R-:W-:Y:S02]  /*0d60*/  FSETP.GT.AND P0, PT, |R0|, 1.469367938527859385e-39, PT ;  /* 0x001000000000780b */ /* 0x000fe40003f04200 */
[----:B------:R0:W1:Y:S11]  /*0d70*/  F2F.F32.F64 R32, R20 ;  /* 0x0000001400207310 */ /* 0x0000760000301000 */
[----:B0-----:R-:W-:Y:S05]  /*0d80*/  @P0 BRA P1, `(.L_x_14) ;  /* 0x0000000000080947 */ /* 0x001fea0000800000 */
[----:B------:R-:W-:-:S07]  /*0d90*/  MOV R0, 0xdb0 ;  /* 0x00000db000007802 */ /* 0x000fce0000000f00 */
[----:B-1----:R-:W-:Y:S05]  /*0da0*/  CALL.REL.NOINC `($__internal_0_$__cuda_sm20_div_rn_f64_full) ;  /* 0x0000000400007944 */ /* 0x002fea0003c00000 */
.L_x_14:
[----:B------:R-:W-:Y:S05]  /*0db0*/  BSYNC.RECONVERGENT B3 ;  /* 0x0000000000037941 */ /* 0x000fea0003800200 */
.L_x_13:
[----:B------:R-:W0:Y:S01]  /*0dc0*/  MUFU.RCP64H R19, 3.1415920257568359375 ;  /* 0x400921fb00137908 */ /* 0x000e220000001800 */
[----:B------:R-:W-:Y:S01]  /*0dd0*/  IMAD.MOV.U32 R20, RZ, RZ, 0x54442d18 ;  /* 0x54442d18ff147424 */ /* 0x000fe200078e00ff */
[----:B------:R-:W-:Y:S01]  /*0de0*/  BSSY.RECONVERGENT B3, `(.L_x_15) ;  /* 0x0000016000037945 */ /* 0x000fe20003800200 */
[----:B------:R-:W-:Y:S02]  /*0df0*/  IMAD.MOV.U32 R21, RZ, RZ, 0x400921fb ;  /* 0x400921fbff157424 */ /* 0x000fe400078e00ff */
[----:B------:R-:W-:-:S06]  /*0e00*/  IMAD.MOV.U32 R18, RZ, RZ, 0x1 ;  /* 0x00000001ff127424 */ /* 0x000fcc00078e00ff */
[----:B0-----:R-:W-:-:S08]  /*0e10*/  DFMA R24, R18, -R20, 1 ;  /* 0x3ff000001218742b */ /* 0x001fd00000000814 */
[----:B------:R-:W-:-:S08]  /*0e20*/  DFMA R24, R24, R24, R24 ;  /* 0x000000181818722b */ /* 0x000fd00000000018 */
[----:B------:R-:W-:Y:S01]  /*0e30*/  DFMA R24, R18, R24, R18 ;  /* 0x000000181218722b */ /* 0x000fe20000000012 */
[----:B-1----:R-:W-:Y:S02]  /*0e40*/  FMUL R18, R5, R32 ;  /* 0x0000002005127220 */ /* 0x002fe40000400000 */
[----:B------:R-:W-:Y:S05]  /*0e50*/  F2F.F32.F64 R32, R26 ;  /* 0x0000001a00207310 */ /* 0x000fea0000301000 */
[----:B------:R-:W-:-:S03]  /*0e60*/  DFMA R28, R24, -R20, 1 ;  /* 0x3ff00000181c742b */ /* 0x000fc60000000814 */
[----:B------:R-:W0:Y:S05]  /*0e70*/  F2F.F64.F32 R18, R18 ;  /* 0x0000001200127310 */ /* 0x000e2a0000201800 */
[----:B------:R-:W-:-:S08]  /*0e80*/  DFMA R28, R24, R28, R24 ;  /* 0x0000001c181c722b */ /* 0x000fd00000000018 */
[----:B0-----:R-:W-:Y:S01]  /*0e90*/  DMUL R24, R28, R18 ;  /* 0x000000121c187228 */ /* 0x001fe20000000000 */
[----:B------:R-:W-:-:S07]  /*0ea0*/  FSETP.GEU.AND P1, PT, |R19|, 6.5827683646048100446e-37, PT ;  /* 0x036000001300780b */ /* 0x000fce0003f2e200 */
[----:B------:R-:W-:-:S08]  /*0eb0*/  DFMA R20, R24, -R20, R18 ;  /* 0x800000141814722b */ /* 0x000fd00000000012 */
[----:B------:R-:W-:-:S10]  /*0ec0*/  DFMA R20, R28, R20, R24 ;  /* 0x000000141c14722b */ /* 0x000fd40000000018 */
[----:B------:R-:W-:-:S05]  /*0ed0*/  FFMA R0, RZ, 2.1426990032196044922, R21 ;  /* 0x400921fbff007823 */ /* 0x000fca0000000015 */
[----:B------:R-:W-:-:S13]  /*0ee0*/  FSETP.GT.AND P0, PT, |R0|, 1.469367938527859385e-39, PT ;  /* 0x001000000000780b */ /* 0x000fda0003f04200 */
[----:B------:R-:W-:Y:S05]  /*0ef0*/  @P0 BRA P1, `(.L_x_16) ;  /* 0x0000000000100947 */ /* 0x000fea0000800000 */
[----:B------:R-:W-:-:S07]  /*0f00*/  MOV R0, 0xf20 ;  /* 0x00000f2000007802 */ /* 0x000fce0000000f00 */
[----:B------:R-:W-:Y:S05]  /*0f10*/  CALL.REL.NOINC `($__internal_0_$__cuda_sm20_div_rn_f64_full) ;  /* 0x0000000000a47944 */ /* 0x000fea0003c00000 */
[----:B------:R-:W-:Y:S02]  /*0f20*/  IMAD.MOV.U32 R20, RZ, RZ, R26 ;  /* 0x000000ffff147224 */ /* 0x000fe400078e001a */
[----:B------:R-:W-:-:S07]  /*0f30*/  IMAD.MOV.U32 R21, RZ, RZ, R27 ;  /* 0x000000ffff157224 */ /* 0x000fce00078e001b */
.L_x_16:
[----:B------:R-:W-:Y:S05]  /*0f40*/  BSYNC.RECONVERGENT B3 ;  /* 0x0000000000037941 */ /* 0x000fea0003800200 */
.L_x_15:
[----:B------:R-:W0:Y:S01]  /*0f50*/  MUFU.RCP R18, R7 ;  /* 0x0000000700127308 */ /* 0x000e220000001000 */
[----:B------:R-:W-:Y:S01]  /*0f60*/  FMUL R0, R8, R33 ;  /* 0x0000002108007220 */ /* 0x000fe20000400000 */
[----:B------:R-:W-:Y:S06]  /*0f70*/  BSSY.RECONVERGENT B3, `(.L_x_17) ;  /* 0x000000d000037945 */ /* 0x000fec0003800200 */
[----:B------:R-:W1:Y:S08]  /*0f80*/  FCHK P0, R0, R7 ;  /* 0x0000000700007302 */ /* 0x000e700000000000 */
[----:B------:R2:W3:Y:S01]  /*0f90*/  F2F.F32.F64 R20, R20 ;  /* 0x0000001400147310 */ /* 0x0004e20000301000 */
[----:B0-----:R-:W-:-:S04]  /*0fa0*/  FFMA R19, -R7, R18, 1 ;  /* 0x3f80000007137423 */ /* 0x001fc80000000112 */
[----:B------:R-:W-:-:S04]  /*0fb0*/  FFMA R19, R18, R19, R18 ;  /* 0x0000001312137223 */ /* 0x000fc80000000012 */
[----:B------:R-:W-:-:S04]  /*0fc0*/  FFMA R18, R0, R19, RZ ;  /* 0x0000001300127223 */ /* 0x000fc800000000ff */
[----:B------:R-:W-:-:S04]  /*0fd0*/  FFMA R22, -R7, R18, R0 ;  /* 0x0000001207167223 */ /* 0x000fc80000000100 */
[----:B------:R-:W-:Y:S01]  /*0fe0*/  FFMA R18, R19, R22, R18 ;  /* 0x0000001613127223 */ /* 0x000fe20000000012 */
[----:B-123--:R-:W-:Y:S06]  /*0ff0*/  @!P0 BRA `(.L_x_18) ;  /* 0x0000000000108947 */ /* 0x00efec0003800000 */
[----:B------:R-:W-:Y:S02]  /*1000*/  MOV R19, R7 ;  /* 0x0000000700137202 */ /* 0x000fe40000000f00 */
[----:B------:R-:W-:-:S07]  /*1010*/  MOV R18, 0x1030 ;  /* 0x0000103000127802 */ /* 0x000fce0000000f00 */
[----:B------:R-:W-:Y:S05]  /*1020*/  CALL.REL.NOINC `($__internal_2_$__cuda_sm3x_div_rn_noftz_f32_slowpath) ;  /* 0x0000000800287944 */ /* 0x000fea0003c00000 */
[----:B------:R-:W-:-:S07]  /*1030*/  IMAD.MOV.U32 R18, RZ, RZ, R0 ;  /* 0x000000ffff127224 */ /* 0x000fce00078e0000 */
.L_x_18:
[----:B------:R-:W-:Y:S05]  /*1040*/  BSYNC.RECONVERGENT B3 ;  /* 0x0000000000037941 */ /* 0x000fea0003800200 */
.L_x_17:
[----:B------:R-:W0:Y:S08]  /*1050*/  F2I.TRUNC.NTZ R21, R20 ;  /* 0x0000001400157305 */ /* 0x000e30000020f100 */
[----:B------:R-:W1:Y:S01]  /*1060*/  F2I.TRUNC.NTZ R18, R18 ;  /* 0x0000001200127305 */ /* 0x000e62000020f100 */
[----:B0-----:R-:W-:-:S07]  /*1070*/  VIMNMX R21, PT, PT, R6, R21, PT ;  /* 0x0000001506157248 */ /* 0x001fce0003fe0100 */
[----:B------:R-:W0:Y:S01]  /*1080*/  F2I.TRUNC.NTZ R19, R32 ;  /* 0x0000002000137305 */ /* 0x000e22000020f100 */
[----:B-1----:R-:W-:-:S05]  /*1090*/  VIMNMX R0, PT, PT, R9, R18, PT ;  /* 0x0000001209007248 */ /* 0x002fca0003fe0100 */
[----:B------:R-:W-:Y:S01]  /*10a0*/  IMAD R0, R0, UR13, R21 ;  /* 0x0000000d00007c24 */ /* 0x000fe2000f8e0215 */
[----:B0-----:R-:W-:-:S05]  /*10b0*/  VIMNMX R19, PT, PT, R4, R19, PT ;  /* 0x0000001304137248 */ /* 0x001fca0003fe0100 */
[----:B------:R-:W-:-:S04]  /*10c0*/  IMAD R0, R0, UR12, R19 ;  /* 0x0000000c00007c24 */ /* 0x000fc8000f8e0213 */
[----:B------:R-:W-:-:S05]  /*10d0*/  VIADD R19, R0, 0x1 ;  /* 0x0000000100137836 */ /* 0x000fca0000000000 */
[----:B------:R0:W-:Y:S02]  /*10e0*/  STG.E desc[UR8][R16.64], R19 ;  /* 0x0000001310007986 */ /* 0x0001e4000c101908 */
.L_x_5:
[----:B------:R-:W-:Y:S05]  /*10f0*/  BSYNC.RECONVERGENT B0 ;  /* 0x0000000000007941 */ /* 0x000fea0003800200 */
.L_x_4:
[----:B------:R-:W-:Y:S01]  /*1100*/  VIADD R15, R15, 0x1 ;  /* 0x000000010f0f7836 */ /* 0x000fe20000000000 */
[----:B------:R-:W-:Y:S06]  /*1110*/  @P3 BRA `(.L_x_19) ;  /* 0xfffffff000603947 */ /* 0x000fec000383ffff */
.L_x_3:
[----:B------:R-:W-:Y:S05]  /*1120*/  BSYNC.RECONVERGENT B1 ;  /* 0x0000000000017941 */ /* 0x000fea0003800200 */
.L_x_2:
[----:B------:R-:W-:Y:S05]  /*1130*/  @!P2 BRA `(.L_x_20) ;  /* 0xfffffff0000ca947 */ /* 0x000fea000383ffff */
.L_x_1:
[----:B------:R-:W-:Y:S05]  /*1140*/  BSYNC.RECONVERGENT B2 ;  /* 0x0000000000027941 */ /* 0x000fea0003800200 */
.L_x_0:
[----:B------:R-:W2:Y:S01]  /*1150*/  LDCU UR5, c[0x0][0x370] ;  /* 0x00006e00ff0577ac */ /* 0x000ea20008000800 */
[----:B------:R-:W3:Y:S01]  /*1160*/  LDCU UR7, c[0x0][0x380] ;  /* 0x00007000ff0777ac */ /* 0x000ee20008000800 */
[----:B--2---:R-:W-:-:S04]  /*1170*/  UIADD3 UR4, UPT, UPT, UR5, UR4, URZ ;  /* 0x0000000405047290 */ /* 0x004fc8000fffe0ff */
[----:B---3--:R-:W-:-:S09]  /*1180*/  UISETP.GE.AND UP0, UPT, UR4, UR7, UPT ;  /* 0x000000070400728c */ /* 0x008fd2000bf06270 */
[----:B------:R-:W-:Y:S05]  /*1190*/  BRA.U !UP0, `(.L_x_21) ;  /* 0xffffffed08dc7547 */ /* 0x000fea000b83ffff */
[----:B------:R-:W-:Y:S05]  /*11a0*/  EXIT ;  /* 0x000000000000794d */ /* 0x000fea0003800000 */
        .weak           $__internal_0_$__cuda_sm20_div_rn_f64_full
        .type           $__internal_0_$__cuda_sm20_div_rn_f64_full,@function
        .size           $__internal_0_$__cuda_sm20_div_rn_f64_full,($__internal_1_$__cuda_sm20_sqrt_rn_f32_slowpath - $__internal_0_$__cuda_sm20_div_rn_f64_full)
$__internal_0_$__cuda_sm20_div_rn_f64_full:
[----:B------:R-:W-:Y:S01]  /*11b0*/  FSETP.GEU.AND P4, PT, |R19|, 1.469367938527859385e-39, PT ;  /* 0x001000001300780b */ /* 0x000fe20003f8e200 */
[----:B------:R-:W-:Y:S01]  /*11c0*/  IMAD.MOV.U32 R35, RZ, RZ, 0x1ca00000 ;  /* 0x1ca00000ff237424 */ /* 0x000fe200078e00ff */
[C---:B------:R-:W-:Y:S01]  /*11d0*/  FSETP.GEU.AND P0, PT, |R23|.reuse, 1.469367938527859385e-39, PT ;  /* 0x001000001700780b */ /* 0x040fe20003f0e200 */
[----:B------:R-:W-:Y:S01]  /*11e0*/  IMAD.MOV.U32 R24, RZ, RZ, R18 ;  /* 0x000000ffff187224 */ /* 0x000fe200078e0012 */
[----:B------:R-:W-:Y:S01]  /*11f0*/  LOP3.LUT R20, R23, 0x800fffff, RZ, 0xc0, !PT ;  /* 0x800fffff17147812 */ /* 0x000fe200078ec0ff */
[----:B------:R-:W-:Y:S01]  /*1200*/  IMAD.MOV.U32 R28, RZ, RZ, 0x1 ;  /* 0x00000001ff1c7424 */ /* 0x000fe200078e00ff */
[----:B------:R-:W-:Y:S01]  /*1210*/  LOP3.LUT R34, R19, 0x7ff00000, RZ, 0xc0, !PT ;  /* 0x7ff0000013227812 */ /* 0x000fe200078ec0ff */
[----:B------:R-:W-:Y:S01]  /*1220*/  BSSY.RECONVERGENT B4, `(.L_x_22) ;  /* 0x0000050000047945 */ /* 0x000fe20003800200 */
[----:B------:R-:W-:Y:S01]  /*1230*/  LOP3.LUT R21, R20, 0x3ff00000, RZ, 0xfc, !PT ;  /* 0x3ff0000014157812 */ /* 0x000fe200078efcff */
[----:B------:R-:W-:Y:S01]  /*1240*/  IMAD.MOV.U32 R20, RZ, RZ, R22 ;  /* 0x000000ffff147224 */ /* 0x000fe200078e0016 */
[----:B------:R-:W-:-:S03]  /*1250*/  LOP3.LUT R37, R23, 0x7ff00000, RZ, 0xc0, !PT ;  /* 0x7ff0000017257812 */ /* 0x000fc600078ec0ff */
[----:B------:R-:W-:Y:S02]  /*1260*/  @!P4 LOP3.LUT R25, R23, 0x7ff00000, RZ, 0xc0, !PT ;  /* 0x7ff000001719c812 */ /* 0x000fe400078ec0ff */
[----:B------:R-:W-:Y:S01]  /*1270*/  @!P0 DMUL R20, R22, 8.98846567431157953865e+307 ;  /* 0x7fe0000016148828 */ /* 0x000fe20000000000 */
[C---:B------:R-:W-:Y:S02]  /*1280*/  ISETP.GE.U32.AND P1, PT, R34.reuse, R37, PT ;  /* 0x000000252200720c */ /* 0x040fe40003f26070 */
[----:B------:R-:W-:Y:S02]  /*1290*/  @!P4 ISETP.GE.U32.AND P5, PT, R34, R25, PT ;  /* 0x000000192200c20c */ /* 0x000fe40003fa6070 */
[C---:B------:R-:W-:Y:S01]  /*12a0*/  SEL R25, R35.reuse, 0x63400000, !P1 ;  /* 0x6340000023197807 */ /* 0x040fe20004800000 */
[----:B------:R-:W0:Y:S01]  /*12b0*/  MUFU.RCP64H R29, R21 ;  /* 0x00000015001d7308 */ /* 0x000e220000001800 */
[----:B------:R-:W-:Y:S02]  /*12c0*/  @!P4 SEL R27, R35, 0x63400000, !P5 ;  /* 0x63400000231bc807 */ /* 0x000fe40006800000 */
[----:B------:R-:W-:-:S02]  /*12d0*/  LOP3.LUT R25, R25, 0x800fffff, R19, 0xf8, !PT ;  /* 0x800fffff19197812 */ /* 0x000fc400078ef813 */
[----:B------:R-:W-:Y:S02]  /*12e0*/  @!P4 LOP3.LUT R27, R27, 0x80000000, R19, 0xf8, !PT ;  /* 0x800000001b1bc812 */ /* 0x000fe400078ef813 */
[----:B------:R-:W-:Y:S02]  /*12f0*/  @!P4 MOV R26, RZ ;  /* 0x000000ff001ac202 */ /* 0x000fe40000000f00 */
[----:B------:R-:W-:Y:S02]  /*1300*/  @!P4 LOP3.LUT R27, R27, 0x100000, RZ, 0xfc, !PT ;  /* 0x001000001b1bc812 */ /* 0x000fe400078efcff */
[----:B------:R-:W-:-:S04]  /*1310*/  @!P0 LOP3.LUT R37, R21, 0x7ff00000, RZ, 0xc0, !PT ;  /* 0x7ff0000015258812 */ /* 0x000fc800078ec0ff */
[----:B------:R-:W-:Y:S02]  /*1320*/  @!P4 DFMA R24, R24, 2, -R26 ;  /* 0x400000001818c82b */ /* 0x000fe4000000081a */
[----:B0-----:R-:W-:-:S08]  /*1330*/  DFMA R26, R28, -R20, 1 ;  /* 0x3ff000001c1a742b */ /* 0x001fd00000000814 */
[----:B------:R-:W-:-:S08]  /*1340*/  DFMA R26, R26, R26, R26 ;  /* 0x0000001a1a1a722b */ /* 0x000fd0000000001a */
[----:B------:R-:W-:-:S08]  /*1350*/  DFMA R26, R28, R26, R28 ;  /* 0x0000001a1c1a722b */ /* 0x000fd0000000001c */
[----:B------:R-:W-:-:S08]  /*1360*/  DFMA R28, R26, -R20, 1 ;  /* 0x3ff000001a1c742b */ /* 0x000fd00000000814 */
[----:B------:R-:W-:-:S08]  /*1370*/  DFMA R26, R26, R28, R26 ;  /* 0x0000001c1a1a722b */ /* 0x000fd0000000001a */
[----:B------:R-:W-:-:S08]  /*1380*/  DMUL R28, R26, R24 ;  /* 0x000000181a1c7228 */ /* 0x000fd00000000000 */
[----:B------:R-:W-:-:S08]  /*1390*/  DFMA R30, R28, -R20, R24 ;  /* 0x800000141c1e722b */ /* 0x000fd00000000018 */
[----:B------:R-:W-:Y:S01]  /*13a0*/  DFMA R30, R26, R30, R28 ;  /* 0x0000001e1a1e722b */ /* 0x000fe2000000001c */
[----:B------:R-:W-:Y:S01]  /*13b0*/  IMAD.MOV.U32 R28, RZ, RZ, R34 ;  /* 0x000000ffff1c7224 */ /* 0x000fe200078e0022 */
[----:B------:R-:W-:-:S05]  /*13c0*/  @!P4 LOP3.LUT R28, R25, 0x7ff00000, RZ, 0xc0, !PT ;  /* 0x7ff00000191cc812 */ /* 0x000fca00078ec0ff */
[----:B------:R-:W-:-:S05]  /*13d0*/  VIADD R26, R28, 0xffffffff ;  /* 0xffffffff1c1a7836 */ /* 0x000fca0000000000 */
[----:B------:R-:W-:Y:S01]  /*13e0*/  ISETP.GT.U32.AND P0, PT, R26, 0x7feffffe, PT ;  /* 0x7feffffe1a00780c */ /* 0x000fe20003f04070 */
[----:B------:R-:W-:-:S05]  /*13f0*/  VIADD R26, R37, 0xffffffff ;  /* 0xffffffff251a7836 */ /* 0x000fca0000000000 */
[----:B------:R-:W-:-:S13]  /*1400*/  ISETP.GT.U32.OR P0, PT, R26, 0x7feffffe, P0 ;  /* 0x7feffffe1a00780c */ /* 0x000fda0000704470 */
[----:B------:R-:W-:Y:S05]  /*1410*/  @P0 BRA `(.L_x_23) ;  /* 0x00000000006c0947 */ /* 0x000fea0003800000 */
[----:B------:R-:W-:Y:S02]  /*1420*/  LOP3.LUT R19, R23, 0x7ff00000, RZ, 0xc0, !PT ;  /* 0x7ff0000017137812 */ /* 0x000fe400078ec0ff */
[----:B------:R-:W-:Y:S02]  /*1430*/  MOV R18, RZ ;  /* 0x000000ff00127202 */ /* 0x000fe40000000f00 */
[CC--:B------:R-:W-:Y:S02]  /*1440*/  ISETP.GE.U32.AND P0, PT, R34.reuse, R19.reuse, PT ;  /* 0x000000132200720c */ /* 0x0c0fe40003f06070 */
[----:B------:R-:W-:Y:S02]  /*1450*/  VIADDMNMX R34, R34, -R19, 0xb9600000, !PT ;  /* 0xb960000022227446 */ /* 0x000fe40007800913 */
[----:B------:R-:W-:Y:S02]  /*1460*/  SEL R35, R35, 0x63400000, !P0 ;  /* 0x6340000023237807 */ /* 0x000fe40004000000 */
[----:B------:R-:W-:-:S05]  /*1470*/  VIMNMX R28, PT, PT, R34, 0x46a00000, PT ;  /* 0x46a00000221c7848 */ /* 0x000fca0003fe0100 */
[----:B------:R-:W-:-:S04]  /*1480*/  IMAD.IADD R28, R28, 0x1, -R35 ;  /* 0x000000011c1c7824 */ /* 0x000fc800078e0a23 */
[----:B------:R-:W-:-:S06]  /*1490*/  VIADD R19, R28, 0x7fe00000 ;  /* 0x7fe000001c137836 */ /* 0x000fcc0000000000 */
[----:B------:R-:W-:-:S10]  /*14a0*/  DMUL R26, R30, R18 ;  /* 0x000000121e1a7228 */ /* 0x000fd40000000000 */
[----:B------:R-:W-:-:S13]  /*14b0*/  FSETP.GTU.AND P0, PT, |R27|, 1.469367938527859385e-39, PT ;  /* 0x001000001b00780b */ /* 0x000fda0003f0c200 */
[----:B------:R-:W-:Y:S05]  /*14c0*/  @P0 BRA `(.L_x_24) ;  /* 0x0000000000940947 */ /* 0x000fea0003800000 */
[----:B------:R-:W-:Y:S01]  /*14d0*/  DFMA R24, R30, -R20, R24 ;  /* 0x800000141e18722b */ /* 0x000fe20000000018 */
[----:B------:R-:W-:-:S09]  /*14e0*/  IMAD.MOV.U32 R20, RZ, RZ, RZ ;  /* 0x000000ffff147224 */ /* 0x000fd200078e00ff */
[C---:B------:R-:W-:Y:S02]  /*14f0*/  FSETP.NEU.AND P0, PT, R25.reuse, RZ, PT ;  /* 0x000000ff1900720b */ /* 0x040fe40003f0d000 */
[----:B------:R-:W-:-:S04]  /*1500*/  LOP3.LUT R29, R25, 0x80000000, R23, 0x48, !PT ;  /* 0x80000000191d7812 */ /* 0x000fc800078e4817 */
[----:B------:R-:W-:-:S07]  /*1510*/  LOP3.LUT R21, R29, R19, RZ, 0xfc, !PT ;  /* 0x000000131d157212 */ /* 0x000fce00078efcff */
[----:B------:R-:W-:Y:S05]  /*1520*/  @!P0 BRA `(.L_x_24) ;  /* 0x00000000007c8947 */ /* 0x000fea0003800000 */
[----:B------:R-:W-:Y:S01]  /*1530*/  IMAD.MOV R19, RZ, RZ, -R28 ;  /* 0x000000ffff137224 */ /* 0x000fe200078e0a1c */
[----:B------:R-:W-:Y:S01]  /*1540*/  DMUL.RP R20, R30, R20 ;  /* 0x000000141e147228 */ /* 0x000fe20000008000 */
[----:B------:R-:W-:-:S06]  /*1550*/  IMAD.MOV.U32 R18, RZ, RZ, RZ ;  /* 0x000000ffff127224 */ /* 0x000fcc00078e00ff */
[----:B------:R-:W-:-:S03]  /*1560*/  DFMA R18, R26, -R18, R30 ;  /* 0x800000121a12722b */ /* 0x000fc6000000001e */
[----:B------:R-:W-:-:S03]  /*1570*/  LOP3.LUT R29, R21, R29, RZ, 0x3c, !PT ;  /* 0x0000001d151d7212 */ /* 0x000fc600078e3cff */
[----:B------:R-:W-:-:S04]  /*1580*/  IADD3 R18, PT, PT, -R28, -0x43300000, RZ ;  /* 0xbcd000001c127810 */ /* 0x000fc80007ffe1ff */
[----:B------:R-:W-:-:S04]  /*1590*/  FSETP.NEU.AND P0, PT, |R19|, R18, PT ;  /* 0x000000121300720b */ /* 0x000fc80003f0d200 */
[----:B------:R-:W-:Y:S02]  /*15a0*/  FSEL R26, R20, R26, !P0 ;  /* 0x0000001a141a7208 */ /* 0x000fe40004000000 */
[----:B------:R-:W-:Y:S01]  /*15b0*/  FSEL R27, R29, R27, !P0 ;  /* 0x0000001b1d1b7208 */ /* 0x000fe20004000000 */
[----:B------:R-:W-:Y:S06]  /*15c0*/  BRA `(.L_x_24) ;  /* 0x0000000000547947 */ /* 0x000fec0003800000 */
.L_x_23:
[----:B------:R-:W-:-:S14]  /*15d0*/  DSETP.NAN.AND P0, PT, R18, R18, PT ;  /* 0x000000121200722a */ /* 0x000fdc0003f08000 */
[----:B------:R-:W-:Y:S05]  /*15e0*/  @P0 BRA `(.L_x_25) ;  /* 0x0000000000440947 */ /* 0x000fea0003800000 */
[----:B------:R-:W-:-:S14]  /*15f0*/  DSETP.NAN.AND P0, PT, R22, R22, PT ;  /* 0x000000161600722a */ /* 0x000fdc0003f08000 */
[----:B------:R-:W-:Y:S05]  /*1600*/  @P0 BRA `(.L_x_26) ;  /* 0x0000000000300947 */ /* 0x000fea0003800000 */
[----:B------:R-:W-:Y:S01]  /*1610*/  ISETP.NE.AND P0, PT, R28, R37, PT ;  /* 0x000000251c00720c */ /* 0x000fe20003f05270 */
[----:B------:R-:W-:Y:S02]  /*1620*/  IMAD.MOV.U32 R26, RZ, RZ, 0x0 ;  /* 0x00000000ff1a7424 */ /* 0x000fe400078e00ff */
[----:B------:R-:W-:-:S10]  /*1630*/  IMAD.MOV.U32 R27, RZ, RZ, -0x80000 ;  /* 0xfff80000ff1b7424 */ /* 0x000fd400078e00ff */
[----:B------:R-:W-:Y:S05]  /*1640*/  @!P0 BRA `(.L_x_24) ;  /* 0x0000000000348947 */ /* 0x000fea0003800000 */
[----:B------:R-:W-:Y:S02]  /*1650*/  ISETP.NE.AND P0, PT, R28, 0x7ff00000, PT ;  /* 0x7ff000001c00780c */ /* 0x000fe40003f05270 */
[----:B------:R-:W-:Y:S02]  /*1660*/  LOP3.LUT R27, R19, 0x80000000, R23, 0x48, !PT ;  /* 0x80000000131b7812 */ /* 0x000fe400078e4817 */
[----:B------:R-:W-:-:S13]  /*1670*/  ISETP.EQ.OR P0, PT, R37, RZ, !P0 ;  /* 0x000000ff2500720c */ /* 0x000fda0004702670 */
[----:B------:R-:W-:Y:S02]  /*1680*/  @P0 LOP3.LUT R18, R27, 0x7ff00000, RZ, 0xfc, !PT ;  /* 0x7ff000001b120812 */ /* 0x000fe400078efcff */
[----:B------:R-:W-:Y:S01]  /*1690*/  @!P0 MOV R26, RZ ;  /* 0x000000ff001a8202 */ /* 0x000fe20000000f00 */
[----:B------:R-:W-:Y:S02]  /*16a0*/  @P0 IMAD.MOV.U32 R26, RZ, RZ, RZ ;  /* 0x000000ffff1a0224 */ /* 0x000fe400078e00ff */
[----:B------:R-:W-:Y:S01]  /*16b0*/  @P0 IMAD.MOV.U32 R27, RZ, RZ, R18 ;  /* 0x000000ffff1b0224 */ /* 0x000fe200078e0012 */
[----:B------:R-:W-:Y:S06]  /*16c0*/  BRA `(.L_x_24) ;  /* 0x0000000000147947 */ /* 0x000fec0003800000 */
.L_x_26:
[----:B------:R-:W-:Y:S01]  /*16d0*/  LOP3.LUT R27, R23, 0x80000, RZ, 0xfc, !PT ;  /* 0x00080000171b7812 */ /* 0x000fe200078efcff */
[----:B------:R-:W-:Y:S01]  /*16e0*/  IMAD.MOV.U32 R26, RZ, RZ, R22 ;  /* 0x000000ffff1a7224 */ /* 0x000fe200078e0016 */
[----:B------:R-:W-:Y:S06]  /*16f0*/  BRA `(.L_x_24) ;  /* 0x0000000000087947 */ /* 0x000fec0003800000 */
.L_x_25:
[----:B------:R-:W-:Y:S01]  /*1700*/  LOP3.LUT R27, R19, 0x80000, RZ, 0xfc, !PT ;  /* 0x00080000131b7812 */ /* 0x000fe200078efcff */
[----:B------:R-:W-:-:S07]  /*1710*/  IMAD.MOV.U32 R26, RZ, RZ, R18 ;  /* 0x000000ffff1a7224 */ /* 0x000fce00078e0012 */
.L_x_24:
[----:B------:R-:W-:Y:S05]  /*1720*/  BSYNC.RECONVERGENT B4 ;  /* 0x0000000000047941 */ /* 0x000fea0003800200 */
.L_x_22:
[----:B------:R-:W-:Y:S02]  /*1730*/  HFMA2 R19, -RZ, RZ, 0, 0 ;  /* 0x00000000ff137431 */ /* 0x000fe400000001ff */
[----:B------:R-:W-:-:S04]  /*1740*/  IMAD.MOV.U32 R18, RZ, RZ, R0 ;  /* 0x000000ffff127224 */ /* 0x000fc800078e0000 */
[----:B------:R-:W-:Y:S05]  /*1750*/  RET.REL.NODEC R18 `(_Z22build_spherical_kerneliiiiiiifPKfS0_PKiS2_S0_Pi) ;  /* 0xffffffe812287950 */ /* 0x000fea0003c3ffff */
        .weak           $__internal_1_$__cuda_sm20_sqrt_rn_f32_slowpath
        .type           $__internal_1_$__cuda_sm20_sqrt_rn_f32_slowpath,@function
        .size           $__internal_1_$__cuda_sm20_sqrt_rn_f32_slowpath,($__internal_2_$__cuda_sm3x_div_rn_noftz_f32_slowpath - $__internal_1_$__cuda_sm20_sqrt_rn_f32_slowpath)
$__internal_1_$__cuda_sm20_sqrt_rn_f32_slowpath:
[----:B------:R-:W-:-:S13]  /*1760*/  LOP3.LUT P0, RZ, R0, 0x7fffffff, RZ, 0xc0, !PT ;  /* 0x7fffffff00ff7812 */ /* 0x000fda000780c0ff */
[----:B------:R-:W-:Y:S01]  /*1770*/  @!P0 IMAD.MOV.U32 R18, RZ, RZ, R0 ;  /* 0x000000ffff128224 */ /* 0x000fe200078e0000 */
[----:B------:R-:W-:Y:S06]  /*1780*/  @!P0 BRA `(.L_x_27) ;  /* 0x0000000000408947 */ /* 0x000fec0003800000 */
[----:B------:R-:W-:-:S13]  /*1790*/  FSETP.GEU.FTZ.AND P0, PT, R0, RZ, PT ;  /* 0x000000ff0000720b */ /* 0x000fda0003f1e000 */
[----:B------:R-:W-:Y:S01]  /*17a0*/  @!P0 IMAD.MOV.U32 R18, RZ, RZ, 0x7fffffff ;  /* 0x7fffffffff128424 */ /* 0x000fe200078e00ff */
[----:B------:R-:W-:Y:S06]  /*17b0*/  @!P0 BRA `(.L_x_27) ;  /* 0x0000000000348947 */ /* 0x000fec0003800000 */
[----:B------:R-:W-:-:S13]  /*17c0*/  FSETP.GTU.FTZ.AND P0, PT, |R0|, +INF , PT ;  /* 0x7f8000000000780b */ /* 0x000fda0003f1c200 */
[----:B------:R-:W-:Y:S01]  /*17d0*/  @P0 FADD.FTZ R18, R0, 1 ;  /* 0x3f80000000120421 */ /* 0x000fe20000010000 */
[----:B------:R-:W-:Y:S06]  /*17e0*/  @P0 BRA `(.L_x_27) ;  /* 0x0000000000280947 */ /* 0x000fec0003800000 */
[----:B------:R-:W-:-:S13]  /*17f0*/  FSETP.NEU.FTZ.AND P0, PT, |R0|, +INF , PT ;  /* 0x7f8000000000780b */ /* 0x000fda0003f1d200 */
[----:B------:R-:W-:-:S04]  /*1800*/  @P0 FFMA R19, R0, 1.84467440737095516160e+19, RZ ;  /* 0x5f80000000130823 */ /* 0x000fc800000000ff */
[----:B------:R-:W0:Y:S02]  /*1810*/  @P0 MUFU.RSQ R18, R19 ;  /* 0x0000001300120308 */ /* 0x000e240000001400 */
[----:B0-----:R-:W-:Y:S01]  /*1820*/  @P0 FMUL.FTZ R22, R19, R18 ;  /* 0x0000001213160220 */ /* 0x001fe20000410000 */
[----:B------:R-:W-:Y:S01]  /*1830*/  @P0 FMUL.FTZ R25, R18, 0.5 ;  /* 0x3f00000012190820 */ /* 0x000fe20000410000 */
[----:B------:R-:W-:Y:S02]  /*1840*/  @!P0 IMAD.MOV.U32 R18, RZ, RZ, R0 ;  /* 0x000000ffff128224 */ /* 0x000fe400078e0000 */
[----:B------:R-:W-:-:S04]  /*1850*/  @P0 FADD.FTZ R23, -R22, -RZ ;  /* 0x800000ff16170221 */ /* 0x000fc80000010100 */
[----:B------:R-:W-:-:S04]  /*1860*/  @P0 FFMA R23, R22, R23, R19 ;  /* 0x0000001716170223 */ /* 0x000fc80000000013 */
[----:B------:R-:W-:-:S04]  /*1870*/  @P0 FFMA R23, R23, R25, R22 ;  /* 0x0000001917170223 */ /* 0x000fc80000000016 */
[----:B------:R-:W-:-:S07]  /*1880*/  @P0 FMUL.FTZ R18, R23, 2.3283064365386962891e-10 ;  /* 0x2f80000017120820 */ /* 0x000fce0000410000 */
.L_x_27:
[----:B------:R-:W-:Y:S01]  /*1890*/  IMAD.MOV.U32 R25, RZ, RZ, R18 ;  /* 0x000000ffff197224 */ /* 0x000fe200078e0012 */
[----:B------:R-:W-:Y:S01]  /*18a0*/  MOV R19, 0x0 ;  /* 0x0000000000137802 */ /* 0x000fe20000000f00 */
[----:B------:R-:W-:-:S04]  /*18b0*/  IMAD.MOV.U32 R18, RZ, RZ, R26 ;  /* 0x000000ffff127224 */ /* 0x000fc800078e001a */
[----:B------:R-:W-:Y:S05]  /*18c0*/  RET.REL.NODEC R18 `(_Z22build_spherical_kerneliiiiiiifPKfS0_PKiS2_S0_Pi) ;  /* 0xffffffe412cc7950 */ /* 0x000fea0003c3ffff */
        .weak           $__internal_2_$__cuda_sm3x_div_rn_noftz_f32_slowpath
        .type           $__internal_2_$__cuda_sm3x_div_rn_noftz_f32_slowpath,@function
        .size           $__internal_2_$__cuda_sm3x_div_rn_noftz_f32_slowpath,(.L_x_42 - $__internal_2_$__cuda_sm3x_div_rn_noftz_f32_slowpath)
$__internal_2_$__cuda_sm3x_div_rn_noftz_f32_slowpath:
[----:B------:R-:W-:Y:S01]  /*18d0*/  SHF.R.U32.HI R26, RZ, 0x17, R19 ;  /* 0x00000017ff1a7819 */ /* 0x000fe20000011613 */
[----:B------:R-:W-:Y:S01]  /*18e0*/  BSSY.RECONVERGENT B4, `(.L_x_28) ;  /* 0x0000062000047945 */ /* 0x000fe20003800200 */
[----:B------:R-:W-:Y:S02]  /*18f0*/  SHF.R.U32.HI R22, RZ, 0x17, R0 ;  /* 0x00000017ff167819 */ /* 0x000fe40000011600 */
[----:B------:R-:W-:Y:S02]  /*1900*/  LOP3.LUT R26, R26, 0xff, RZ, 0xc0, !PT ;  /* 0x000000ff1a1a7812 */ /* 0x000fe400078ec0ff */
[----:B------:R-:W-:-:S03]  /*1910*/  LOP3.LUT R27, R22, 0xff, RZ, 0xc0, !PT ;  /* 0x000000ff161b7812 */ /* 0x000fc600078ec0ff */
[----:B------:R-:W-:Y:S02]  /*1920*/  VIADD R30, R26, 0xffffffff ;  /* 0xffffffff1a1e7836 */ /* 0x000fe40000000000 */
[----:B------:R-:W-:-:S03]  /*1930*/  VIADD R28, R27, 0xffffffff ;  /* 0xffffffff1b1c7836 */ /* 0x000fc60000000000 */
[----:B------:R-:W-:-:S04]  /*1940*/  ISETP.GT.U32.AND P0, PT, R30, 0xfd, PT ;  /* 0x000000fd1e00780c */ /* 0x000fc80003f04070 */
[----:B------:R-:W-:-:S13]  /*1950*/  ISETP.GT.U32.OR P0, PT, R28, 0xfd, P0 ;  /* 0x000000fd1c00780c */ /* 0x000fda0000704470 */
[----:B------:R-:W-:Y:S01]  /*1960*/  @!P0 IMAD.MOV.U32 R22, RZ, RZ, RZ ;  /* 0x000000ffff168224 */ /* 0x000fe200078e00ff */
[----:B------:R-:W-:Y:S06]  /*1970*/  @!P0 BRA `(.L_x_29) ;  /* 0x00000000005c8947 */ /* 0x000fec0003800000 */
[----:B------:R-:W-:Y:S02]  /*1980*/  FSETP.GTU.FTZ.AND P0, PT, |R0|, +INF , PT ;  /* 0x7f8000000000780b */ /* 0x000fe40003f1c200 */
[----:B------:R-:W-:-:S04]  /*1990*/  FSETP.GTU.FTZ.AND P1, PT, |R19|, +INF , PT ;  /* 0x7f8000001300780b */ /* 0x000fc80003f3c200 */
[----:B------:R-:W-:-:S13]  /*19a0*/  PLOP3.LUT P0, PT, P0, P1, PT, 0xf8, 0x8f ;  /* 0x00000000008f781c */ /* 0x000fda0000703f70 */
[----:B------:R-:W-:Y:S05]  /*19b0*/  @P0 BRA `(.L_x_30) ;  /* 0x00000004004c0947 */ /* 0x000fea0003800000 */
[----:B------:R-:W-:-:S13]  /*19c0*/  LOP3.LUT P0, RZ, R19, 0x7fffffff, R0, 0xc8, !PT ;  /* 0x7fffffff13ff7812 */ /* 0x000fda000780c800 */
[----:B------:R-:W-:Y:S05]  /*19d0*/  @!P0 BRA `(.L_x_31) ;  /* 0x00000004003c8947 */ /* 0x000fea0003800000 */
[C---:B------:R-:W-:Y:S02]  /*19e0*/  FSETP.NEU.FTZ.AND P6, PT, |R0|.reuse, +INF , PT ;  /* 0x7f8000000000780b */ /* 0x040fe40003fdd200 */
[----:B------:R-:W-:Y:S02]  /*19f0*/  FSETP.NEU.FTZ.AND P1, PT, |R19|, +INF , PT ;  /* 0x7f8000001300780b */ /* 0x000fe40003f3d200 */
[----:B------:R-:W-:-:S11]  /*1a00*/  FSETP.NEU.FTZ.AND P0, PT, |R0|, +INF , PT ;  /* 0x7f8000000000780b */ /* 0x000fd60003f1d200 */
[----:B------:R-:W-:Y:S05]  /*1a10*/  @!P1 BRA !P6, `(.L_x_31) ;  /* 0x00000004002c9947 */ /* 0x000fea0007000000 */
[----:B------:R-:W-:-:S04]  /*1a20*/  LOP3.LUT P6, RZ, R0, 0x7fffffff, RZ, 0xc0, !PT ;  /* 0x7fffffff00ff7812 */ /* 0x000fc800078cc0ff */
[----:B------:R-:W-:-:S13]  /*1a30*/  PLOP3.LUT P1, PT, P1, P6, PT, 0x2f, 0xf2 ;  /* 0x0000000000f2781c */ /* 0x000fda0000f2c577 */
[----:B------:R-:W-:Y:S05]  /*1a40*/  @P1 BRA `(.L_x_32) ;  /* 0x0000000400181947 */ /* 0x000fea0003800000 */
[----:B------:R-:W-:-:S04]  /*1a50*/  LOP3.LUT P1, RZ, R19, 0x7fffffff, RZ, 0xc0, !PT ;  /* 0x7fffffff13ff7812 */ /* 0x000fc8000782c0ff */
[----:B------:R-:W-:-:S13]  /*1a60*/  PLOP3.LUT P0, PT, P0, P1, PT, 0x2f, 0xf2 ;  /* 0x0000000000f2781c */ /* 0x000fda0000702577 */
[----:B------:R-:W-:Y:S05]  /*1a70*/  @P0 BRA `(.L_x_33) ;  /* 0x0000000400000947 */ /* 0x000fea0003800000 */
[----:B------:R-:W-:Y:S02]  /*1a80*/  ISETP.GE.AND P0, PT, R28, RZ, PT ;  /* 0x000000ff1c00720c */ /* 0x000fe40003f06270 */
[----:B------:R-:W-:-:S11]  /*1a90*/  ISETP.GE.AND P1, PT, R30, RZ, PT ;  /* 0x000000ff1e00720c */ /* 0x000fd60003f26270 */
[----:B------:R-:W-:Y:S02]  /*1aa0*/  @P0 IMAD.MOV.U32 R22, RZ, RZ, RZ ;  /* 0x000000ffff160224 */ /* 0x000fe400078e00ff */
[----:B------:R-:W-:Y:S01]  /*1ab0*/  @!P0 FFMA R0, R0, 1.84467440737095516160e+19, RZ ;  /* 0x5f80000000008823 */ /* 0x000fe200000000ff */
[----:B------:R-:W-:Y:S02]  /*1ac0*/  @!P0 IMAD.MOV.U32 R22, RZ, RZ, -0x40 ;  /* 0xffffffc0ff168424 */ /* 0x000fe400078e00ff */
[----:B------:R-:W-:-:S03]  /*1ad0*/  @!P1 FFMA R19, R19, 1.84467440737095516160e+19, RZ ;  /* 0x5f80000013139823 */ /* 0x000fc600000000ff */
[----:B------:R-:W-:-:S07]  /*1ae0*/  @!P1 IADD3 R22, PT, PT, R22, 0x40, RZ ;  /* 0x0000004016169810 */ /* 0x000fce0007ffe0ff */
.L_x_29:
[----:B------:R-:W-:Y:S01]  /*1af0*/  LEA R28, R26, 0xc0800000, 0x17 ;  /* 0xc08000001a1c7811 */ /* 0x000fe200078eb8ff */
[----:B------:R-:W-:Y:S01]  /*1b00*/  VIADD R27, R27, 0xffffff81 ;  /* 0xffffff811b1b7836 */ /* 0x000fe20000000000 */
[----:B------:R-:W-:Y:S03]  /*1b10*/  BSSY.RECONVERGENT B5, `(.L_x_34) ;  /* 0x0000035000057945 */ /* 0x000fe60003800200 */
[----:B------:R-:W-:Y:S02]  /*1b20*/  IMAD.IADD R28, R19, 0x1, -R28 ;  /* 0x00000001131c7824 */ /* 0x000fe400078e0a1c */
[C---:B------:R-:W-:Y:S01]  /*1b30*/  IMAD R0, R27.reuse, -0x800000, R0 ;  /* 0xff8000001b007824 */ /* 0x040fe200078e0200 */
[----:B------:R-:W-:Y:S01]  /*1b40*/  IADD3 R27, PT, PT, R27, 0x7f, -R26 ;  /* 0x0000007f1b1b7810 */ /* 0x000fe20007ffe81a */
[----:B------:R-:W0:Y:S01]  /*1b50*/  MUFU.RCP R19, R28 ;  /* 0x0000001c00137308 */ /* 0x000e220000001000 */
[----:B------:R-:W-:-:S03]  /*1b60*/  FADD.FTZ R31, -R28, -RZ ;  /* 0x800000ff1c1f7221 */ /* 0x000fc60000010100 */
[----:B------:R-:W-:Y:S02]  /*1b70*/  IMAD.IADD R27, R27, 0x1, R22 ;  /* 0x000000011b1b7824 */ /* 0x000fe400078e0216 */
[----:B0-----:R-:W-:-:S04]  /*1b80*/  FFMA R30, R19, R31, 1 ;  /* 0x3f800000131e7423 */ /* 0x001fc8000000001f */
[----:B------:R-:W-:-:S04]  /*1b90*/  FFMA R19, R19, R30, R19 ;  /* 0x0000001e13137223 */ /* 0x000fc80000000013 */
[----:B------:R-:W-:-:S04]  /*1ba0*/  FFMA R30, R0, R19, RZ ;  /* 0x00000013001e7223 */ /* 0x000fc800000000ff */
[----:B------:R-:W-:-:S04]  /*1bb0*/  FFMA R34, R31, R30, R0 ;  /* 0x0000001e1f227223 */ /* 0x000fc80000000000 */
[----:B------:R-:W-:-:S04]  /*1bc0*/  FFMA R34, R19, R34, R30 ;  /* 0x0000002213227223 */ /* 0x000fc8000000001e */
[----:B------:R-:W-:-:S04]  /*1bd0*/  FFMA R31, R31, R34, R0 ;  /* 0x000000221f1f7223 */ /* 0x000fc80000000000 */
[----:B------:R-:W-:-:S05]  /*1be0*/  FFMA R0, R19, R31, R34 ;  /* 0x0000001f13007223 */ /* 0x000fca0000000022 */
[----:B------:R-:W-:-:S04]  /*1bf0*/  SHF.R.U32.HI R26, RZ, 0x17, R0 ;  /* 0x00000017ff1a7819 */ /* 0x000fc80000011600 */
[----:B------:R-:W-:-:S05]  /*1c00*/  LOP3.LUT R26, R26, 0xff, RZ, 0xc0, !PT ;  /* 0x000000ff1a1a7812 */ /* 0x000fca00078ec0ff */
[----:B------:R-:W-:-:S04]  /*1c10*/  IMAD.IADD R28, R26, 0x1, R27 ;  /* 0x000000011a1c7824 */ /* 0x000fc800078e021b */
[----:B------:R-:W-:-:S05]  /*1c20*/  VIADD R22, R28, 0xffffffff ;  /* 0xffffffff1c167836 */ /* 0x000fca0000000000 */
[----:B------:R-:W-:-:S13]  /*1c30*/  ISETP.GE.U32.AND P0, PT, R22, 0xfe, PT ;  /* 0x000000fe1600780c */ /* 0x000fda0003f06070 */
[----:B------:R-:W-:Y:S05]  /*1c40*/  @!P0 BRA `(.L_x_35) ;  /* 0x0000000000808947 */ /* 0x000fea0003800000 */
[----:B------:R-:W-:-:S13]  /*1c50*/  ISETP.GT.AND P0, PT, R28, 0xfe, PT ;  /* 0x000000fe1c00780c */ /* 0x000fda0003f04270 */
[----:B------:R-:W-:Y:S05]  /*1c60*/  @P0 BRA `(.L_x_36) ;  /* 0x00000000006c0947 */ /* 0x000fea0003800000 */
[----:B------:R-:W-:-:S13]  /*1c70*/  ISETP.GE.AND P0, PT, R28, 0x1, PT ;  /* 0x000000011c00780c */ /* 0x000fda0003f06270 */
[----:B------:R-:W-:Y:S05]  /*1c80*/  @P0 BRA `(.L_x_37) ;  /* 0x0000000000740947 */ /* 0x000fea0003800000 */
[----:B------:R-:W-:Y:S02]  /*1c90*/  ISETP.GE.AND P0, PT, R28, -0x18, PT ;  /* 0xffffffe81c00780c */ /* 0x000fe40003f06270 */
[----:B------:R-:W-:-:S11]  /*1ca0*/  LOP3.LUT R0, R0, 0x80000000, RZ, 0xc0, !PT ;  /* 0x8000000000007812 */ /* 0x000fd600078ec0ff */
[----:B------:R-:W-:Y:S05]  /*1cb0*/  @!P0 BRA `(.L_x_37) ;  /* 0x0000000000688947 */ /* 0x000fea0003800000 */
[CCC-:B------:R-:W-:Y:S01]  /*1cc0*/  FFMA.RZ R22, R19.reuse, R31.reuse, R34.reuse ;  /* 0x0000001f13167223 */ /* 0x1c0fe2000000c022 */
[C---:B------:R-:W-:Y:S02]  /*1cd0*/  IADD3 R27, PT, PT, R28.reuse, 0x20, RZ ;  /* 0x000000201c1b7810 */ /* 0x040fe40007ffe0ff */
[----:B------:R-:W-:Y:S02]  /*1ce0*/  ISETP.NE.AND P6, PT, R28, RZ, PT ;  /* 0x000000ff1c00720c */ /* 0x000fe40003fc5270 */
[----:B------:R-:W-:Y:S01]  /*1cf0*/  LOP3.LUT R26, R22, 0x7fffff, RZ, 0xc0, !PT ;  /* 0x007fffff161a7812 */ /* 0x000fe200078ec0ff */
[CCC-:B------:R-:W-:Y:S01]  /*1d00*/  FFMA.RP R22, R19.reuse, R31.reuse, R34.reuse ;  /* 0x0000001f13167223 */ /* 0x1c0fe20000008022 */
[----:B------:R-:W-:Y:S01]  /*1d10*/  FFMA.RM R19, R19, R31, R34 ;  /* 0x0000001f13137223 */ /* 0x000fe20000004022 */
[----:B------:R-:W-:Y:S01]  /*1d20*/  ISETP.NE.AND P1, PT, R28, RZ, PT ;  /* 0x000000ff1c00720c */ /* 0x000fe20003f25270 */
[----:B------:R-:W-:Y:S01]  /*1d30*/  IMAD.MOV R28, RZ, RZ, -R28 ;  /* 0x000000ffff1c7224 */ /* 0x000fe200078e0a1c */
[----:B------:R-:W-:-:S02]  /*1d40*/  LOP3.LUT R26, R26, 0x800000, RZ, 0xfc, !PT ;  /* 0x008000001a1a7812 */ /* 0x000fc400078efcff */
[----:B------:R-:W-:Y:S02]  /*1d50*/  FSETP.NEU.FTZ.AND P0, PT, R22, R19, PT ;  /* 0x000000131600720b */ /* 0x000fe40003f1d000 */
[----:B------:R-:W-:Y:S02]  /*1d60*/  SHF.L.U32 R27, R26, R27, RZ ;  /* 0x0000001b1a1b7219 */ /* 0x000fe400000006ff */
[----:B------:R-:W-:Y:S02]  /*1d70*/  SEL R19, R28, RZ, P6 ;  /* 0x000000ff1c137207 */ /* 0x000fe40003000000 */
[----:B------:R-:W-:Y:S02]  /*1d80*/  ISETP.NE.AND P1, PT, R27, RZ, P1 ;  /* 0x000000ff1b00720c */ /* 0x000fe40000f25270 */
[----:B------:R-:W-:Y:S02]  /*1d90*/  SHF.R.U32.HI R19, RZ, R19, R26 ;  /* 0x00000013ff137219 */ /* 0x000fe4000001161a */
[----:B------:R-:W-:-:S02]  /*1da0*/  PLOP3.LUT P0, PT, P0, P1, PT, 0xf8, 0x8f ;  /* 0x00000000008f781c */ /* 0x000fc40000703f70 */
[----:B------:R-:W-:Y:S02]  /*1db0*/  SHF.R.U32.HI R27, RZ, 0x1, R19 ;  /* 0x00000001ff1b7819 */ /* 0x000fe40000011613 */
[----:B------:R-:W-:-:S04]  /*1dc0*/  SEL R22, RZ, 0x1, !P0 ;  /* 0x00000001ff167807 */ /* 0x000fc80004000000 */
[----:B------:R-:W-:-:S04]  /*1dd0*/  LOP3.LUT R22, R22, 0x1, R27, 0xf8, !PT ;  /* 0x0000000116167812 */ /* 0x000fc800078ef81b */
[----:B------:R-:W-:-:S05]  /*1de0*/  LOP3.LUT R22, R22, R19, RZ, 0xc0, !PT ;  /* 0x0000001316167212 */ /* 0x000fca00078ec0ff */
[----:B------:R-:W-:-:S05]  /*1df0*/  IMAD.IADD R27, R27, 0x1, R22 ;  /* 0x000000011b1b7824 */ /* 0x000fca00078e0216 */
[----:B------:R-:W-:Y:S01]  /*1e00*/  LOP3.LUT R0, R27, R0, RZ, 0xfc, !PT ;  /* 0x000000001b007212 */ /* 0x000fe200078efcff */
[----:B------:R-:W-:Y:S06]  /*1e10*/  BRA `(.L_x_37) ;  /* 0x0000000000107947 */ /* 0x000fec0003800000 */
.L_x_36:
[----:B------:R-:W-:-:S04]  /*1e20*/  LOP3.LUT R0, R0, 0x80000000, RZ, 0xc0, !PT ;  /* 0x8000000000007812 */ /* 0x000fc800078ec0ff */
[----:B------:R-:W-:Y:S01]  /*1e30*/  LOP3.LUT R0, R0, 0x7f800000, RZ, 0xfc, !PT ;  /* 0x7f80000000007812 */ /* 0x000fe200078efcff */
[----:B------:R-:W-:Y:S06]  /*1e40*/  BRA `(.L_x_37) ;  /* 0x0000000000047947 */ /* 0x000fec0003800000 */
.L_x_35:
[----:B------:R-:W-:-:S07]  /*1e50*/  IMAD R0, R27, 0x800000, R0 ;  /* 0x008000001b007824 */ /* 0x000fce00078e0200 */
.L_x_37:
[----:B------:R-:W-:Y:S05]  /*1e60*/  BSYNC.RECONVERGENT B5 ;  /* 0x0000000000057941 */ /* 0x000fea0003800200 */
.L_x_34:
[----:B------:R-:W-:Y:S05]  /*1e70*/  BRA `(.L_x_38) ;  /* 0x0000000000207947 */ /* 0x000fea0003800000 */
.L_x_33:
[----:B------:R-:W-:-:S04]  /*1e80*/  LOP3.LUT R0, R19, 0x80000000, R0, 0x48, !PT ;  /* 0x8000000013007812 */ /* 0x000fc800078e4800 */
[----:B------:R-:W-:Y:S01]  /*1e90*/  LOP3.LUT R0, R0, 0x7f800000, RZ, 0xfc, !PT ;  /* 0x7f80000000007812 */ /* 0x000fe200078efcff */
[----:B------:R-:W-:Y:S06]  /*1ea0*/  BRA `(.L_x_38) ;  /* 0x0000000000147947 */ /* 0x000fec0003800000 */
.L_x_32:
[----:B------:R-:W-:Y:S01]  /*1eb0*/  LOP3.LUT R0, R19, 0x80000000, R0, 0x48, !PT ;  /* 0x8000000013007812 */ /* 0x000fe200078e4800 */
[----:B------:R-:W-:Y:S06]  /*1ec0*/  BRA `(.L_x_38) ;  /* 0x00000000000c7947 */ /* 0x000fec0003800000 */
.L_x_31:
[----:B------:R-:W0:Y:S01]  /*1ed0*/  MUFU.RSQ R0, -QNAN ;  /* 0xffc0000000007908 */ /* 0x000e220000001400 */
[----:B------:R-:W-:Y:S05]  /*1ee0*/  BRA `(.L_x_38) ;  /* 0x0000000000047947 */ /* 0x000fea0003800000 */
.L_x_30:
[----:B------:R-:W-:-:S07]  /*1ef0*/  FADD.FTZ R0, R0, R19 ;  /* 0x0000001300007221 */ /* 0x000fce0000010000 */
.L_x_38:
[----:B------:R-:W-:Y:S05]  /*1f00*/  BSYNC.RECONVERGENT B4 ;  /* 0x0000000000047941 */ /* 0x000fea0003800200 */
.L_x_28:
[----:B------:R-:W-:-:S04]  /*1f10*/  IMAD.MOV.U32 R19, RZ, RZ, 0x0 ;  /* 0x00000000ff137424 */ /* 0x000fc800078e00ff */
[----:B0-----:R-:W-:Y:S05]  /*1f20*/  RET.REL.NODEC R18 `(_Z22build_spherical_kerneliiiiiiifPKfS0_PKiS2_S0_Pi) ;  /* 0xffffffe012347950 */ /* 0x001fea0003c3ffff */
.L_x_39:
[----:B------:R-:W-:-:S00]  /*1f30*/  BRA `(.L_x_39) ;  /* 0xfffffffc00fc7947 */ /* 0x000fc0000383ffff */
[----:B------:R-:W-:-:S00]  /*1f40*/  NOP ;  /* 0x0000000000007918 */ /* 0x000fc00000000000 */
        /* <DEDUP_REMOVED lines=11> */
.L_x_42:


//--------------------- .nv.shared.reserved.0     --------------------------
	.section	.nv.shared.reserved.0,"aw",@nobits
	.weak		__nv_reservedSMEM_offset_0_alias
	.size		__nv_reservedSMEM_offset_0_alias, 0, 64
	.other		__nv_reservedSMEM_offset_0_alias,@"STO_CUDA_RESERVED_SHARED STV_DEFAULT"
__nv_reservedSMEM_offset_0_alias:
	.zero		0
	.zero		64


//--------------------- .nv.constant0._Z22build_spherical_kerneliiiiiiifPKfS0_PKiS2_S0_Pi --------------------------
	.section	.nv.constant0._Z22build_spherical_kerneliiiiiiifPKfS0_PKiS2_S0_Pi,"a",@progbits
	.sectionflags	@""
	.align	4
.nv.constant0._Z22build_spherical_kerneliiiiiiifPKfS0_PKiS2_S0_Pi:
	.zero		976


//--------------------- SYMBOLS --------------------------

	.type		.nv.reservedSmem.offset0,@object
	.size		.nv.reservedSmem.offset0,0x4
